//
// Generated by NVIDIA NVVM Compiler
//
// Compiler Build ID: CL-36424714
// Cuda compilation tools, release 13.0, V13.0.88
// Based on NVVM 20.0.0
//

.version 9.0
.target sm_100
.address_size 64

	// .globl	_Z14dpx_lcp_kernelPK6short2S1_Pii
.extern .shared .align 16 .b8 shared_mem[];

.visible .entry _Z14dpx_lcp_kernelPK6short2S1_Pii(
	.param .u64 .ptr .align 1 _Z14dpx_lcp_kernelPK6short2S1_Pii_param_0,
	.param .u64 .ptr .align 1 _Z14dpx_lcp_kernelPK6short2S1_Pii_param_1,
	.param .u64 .ptr .align 1 _Z14dpx_lcp_kernelPK6short2S1_Pii_param_2,
	.param .u32 _Z14dpx_lcp_kernelPK6short2S1_Pii_param_3
)
{
	.reg .pred 	%p<6>;
	.reg .b16 	%rs<5>;
	.reg .b32 	%r<17>;
	.reg .b64 	%rd<10>;

	ld.param.u64 	%rd6, [_Z14dpx_lcp_kernelPK6short2S1_Pii_param_0];
	ld.param.u64 	%rd7, [_Z14dpx_lcp_kernelPK6short2S1_Pii_param_1];
	ld.param.u64 	%rd8, [_Z14dpx_lcp_kernelPK6short2S1_Pii_param_2];
	ld.param.u32 	%r8, [_Z14dpx_lcp_kernelPK6short2S1_Pii_param_3];
	cvta.to.global.u64 	%rd1, %rd8;
	mov.u32 	%r9, %ctaid.x;
	mov.u32 	%r10, %tid.x;
	or.b32  	%r11, %r9, %r10;
	setp.ne.s32 	%p1, %r11, 0;
	@%p1 bra 	$L__BB0_8;
	setp.lt.s32 	%p2, %r8, 1;
	@%p2 bra 	$L__BB0_9;
	shl.b32 	%r1, %r8, 1;
	cvta.to.global.u64 	%rd2, %rd6;
	cvta.to.global.u64 	%rd3, %rd7;
	mov.b32 	%r14, 0;
	mov.u32 	%r15, %r14;
$L__BB0_3:
	mul.wide.u32 	%rd9, %r14, 4;
	add.s64 	%rd4, %rd2, %rd9;
	ld.global.nc.u16 	%rs1, [%rd4];
	add.s64 	%rd5, %rd3, %rd9;
	ld.global.nc.u16 	%rs2, [%rd5];
	setp.ne.s16 	%p3, %rs1, %rs2;
	mov.u32 	%r16, %r15;
	@%p3 bra 	$L__BB0_7;
	ld.global.nc.u16 	%rs3, [%rd5+2];
	ld.global.nc.u16 	%rs4, [%rd4+2];
	setp.ne.s16 	%p4, %rs4, %rs3;
	@%p4 bra 	$L__BB0_6;
	add.s32 	%r15, %r15, 2;
	add.s32 	%r14, %r14, 1;
	setp.eq.s32 	%p5, %r14, %r8;
	mov.u32 	%r16, %r1;
	@%p5 bra 	$L__BB0_7;
	bra.uni 	$L__BB0_3;
$L__BB0_6:
	add.s32 	%r16, %r15, 1;
$L__BB0_7:
	st.global.u32 	[%rd1], %r16;
$L__BB0_8:
	ret;
$L__BB0_9:
	mov.b32 	%r13, 0;
	st.global.u32 	[%rd1], %r13;
	bra.uni 	$L__BB0_8;

}
	// .globl	_Z18dpx_lcp_u16_kernelPKtS0_Pii
.visible .entry _Z18dpx_lcp_u16_kernelPKtS0_Pii(
	.param .u64 .ptr .align 1 _Z18dpx_lcp_u16_kernelPKtS0_Pii_param_0,
	.param .u64 .ptr .align 1 _Z18dpx_lcp_u16_kernelPKtS0_Pii_param_1,
	.param .u64 .ptr .align 1 _Z18dpx_lcp_u16_kernelPKtS0_Pii_param_2,
	.param .u32 _Z18dpx_lcp_u16_kernelPKtS0_Pii_param_3
)
{
	.reg .pred 	%p<5>;
	.reg .b16 	%rs<3>;
	.reg .b32 	%r<12>;
	.reg .b64 	%rd<10>;

	ld.param.u64 	%rd4, [_Z18dpx_lcp_u16_kernelPKtS0_Pii_param_0];
	ld.param.u64 	%rd5, [_Z18dpx_lcp_u16_kernelPKtS0_Pii_param_1];
	ld.param.u64 	%rd6, [_Z18dpx_lcp_u16_kernelPKtS0_Pii_param_2];
	ld.param.u32 	%r4, [_Z18dpx_lcp_u16_kernelPKtS0_Pii_param_3];
	cvta.to.global.u64 	%rd1, %rd6;
	mov.u32 	%r5, %ctaid.x;
	mov.u32 	%r6, %tid.x;
	or.b32  	%r7, %r5, %r6;
	setp.ne.s32 	%p1, %r7, 0;
	@%p1 bra 	$L__BB1_6;
	setp.lt.s32 	%p2, %r4, 1;
	@%p2 bra 	$L__BB1_7;
	cvta.to.global.u64 	%rd2, %rd4;
	cvta.to.global.u64 	%rd3, %rd5;
	mov.b32 	%r10, 0;
$L__BB1_3:
	mul.wide.u32 	%rd7, %r10, 2;
	add.s64 	%rd8, %rd2, %rd7;
	ld.global.nc.u16 	%rs1, [%rd8];
	add.s64 	%rd9, %rd3, %rd7;
	ld.global.nc.u16 	%rs2, [%rd9];
	setp.ne.s16 	%p3, %rs1, %rs2;
	mov.u32 	%r11, %r10;
	@%p3 bra 	$L__BB1_5;
	add.s32 	%r10, %r10, 1;
	setp.ne.s32 	%p4, %r10, %r4;
	mov.u32 	%r11, %r4;
	@%p4 bra 	$L__BB1_3;
$L__BB1_5:
	st.global.u32 	[%rd1], %r11;
$L__BB1_6:
	ret;
$L__BB1_7:
	mov.b32 	%r9, 0;
	st.global.u32 	[%rd1], %r9;
	bra.uni 	$L__BB1_6;

}
	// .globl	_Z20dpx_lcp_batch_kernelPKtS0_Piii
.visible .entry _Z20dpx_lcp_batch_kernelPKtS0_Piii(
	.param .u64 .ptr .align 1 _Z20dpx_lcp_batch_kernelPKtS0_Piii_param_0,
	.param .u64 .ptr .align 1 _Z20dpx_lcp_batch_kernelPKtS0_Piii_param_1,
	.param .u64 .ptr .align 1 _Z20dpx_lcp_batch_kernelPKtS0_Piii_param_2,
	.param .u32 _Z20dpx_lcp_batch_kernelPKtS0_Piii_param_3,
	.param .u32 _Z20dpx_lcp_batch_kernelPKtS0_Piii_param_4
)
{
	.reg .pred 	%p<22>;
	.reg .b16 	%rs<11>;
	.reg .b32 	%r<49>;
	.reg .b64 	%rd<32>;

	ld.param.u64 	%rd17, [_Z20dpx_lcp_batch_kernelPKtS0_Piii_param_0];
	ld.param.u64 	%rd18, [_Z20dpx_lcp_batch_kernelPKtS0_Piii_param_1];
	ld.param.u64 	%rd16, [_Z20dpx_lcp_batch_kernelPKtS0_Piii_param_2];
	ld.param.u32 	%r20, [_Z20dpx_lcp_batch_kernelPKtS0_Piii_param_3];
	ld.param.u32 	%r19, [_Z20dpx_lcp_batch_kernelPKtS0_Piii_param_4];
	cvta.to.global.u64 	%rd1, %rd18;
	cvta.to.global.u64 	%rd2, %rd17;
	mov.u32 	%r21, %ctaid.x;
	mov.u32 	%r22, %ntid.x;
	mov.u32 	%r23, %tid.x;
	mad.lo.s32 	%r1, %r21, %r22, %r23;
	setp.ge.s32 	%p1, %r1, %r20;
	@%p1 bra 	$L__BB2_9;
	mul.lo.s32 	%r25, %r19, %r1;
	cvt.s64.s32 	%rd3, %r25;
	setp.lt.s32 	%p2, %r19, 1;
	mov.b32 	%r48, 0;
	@%p2 bra 	$L__BB2_8;
	and.b32  	%r2, %r19, 3;
	setp.lt.u32 	%p3, %r19, 4;
	mov.b32 	%r46, 0;
	mov.u32 	%r48, %r46;
	@%p3 bra 	$L__BB2_5;
	and.b32  	%r46, %r19, 2147483644;
	add.s64 	%rd29, %rd2, 4;
	shl.b64 	%rd19, %rd3, 1;
	add.s64 	%rd20, %rd19, %rd1;
	add.s64 	%rd28, %rd20, 4;
	mov.b32 	%r40, 0;
	mov.u32 	%r48, %r40;
$L__BB2_4:
	.pragma "nounroll";
	ld.global.nc.u16 	%rs1, [%rd29+-4];
	ld.global.nc.u16 	%rs2, [%rd28+-4];
	setp.eq.s16 	%p4, %rs1, %rs2;
	setp.eq.s32 	%p5, %r40, %r48;
	and.pred  	%p6, %p5, %p4;
	selp.u32 	%r29, 1, 0, %p6;
	add.s32 	%r30, %r48, %r29;
	ld.global.nc.u16 	%rs3, [%rd29+-2];
	ld.global.nc.u16 	%rs4, [%rd28+-2];
	setp.eq.s16 	%p7, %rs3, %rs4;
	add.s32 	%r31, %r40, 1;
	setp.eq.s32 	%p8, %r30, %r31;
	and.pred  	%p9, %p8, %p7;
	selp.u32 	%r32, 1, 0, %p9;
	add.s32 	%r33, %r30, %r32;
	ld.global.nc.u16 	%rs5, [%rd29];
	ld.global.nc.u16 	%rs6, [%rd28];
	setp.eq.s16 	%p10, %rs5, %rs6;
	add.s32 	%r34, %r40, 2;
	setp.eq.s32 	%p11, %r33, %r34;
	and.pred  	%p12, %p11, %p10;
	selp.u32 	%r35, 1, 0, %p12;
	add.s32 	%r36, %r33, %r35;
	ld.global.nc.u16 	%rs7, [%rd29+2];
	ld.global.nc.u16 	%rs8, [%rd28+2];
	setp.eq.s16 	%p13, %rs7, %rs8;
	add.s32 	%r37, %r40, 3;
	setp.eq.s32 	%p14, %r36, %r37;
	and.pred  	%p15, %p14, %p13;
	selp.u32 	%r38, 1, 0, %p15;
	add.s32 	%r48, %r36, %r38;
	add.s64 	%rd29, %rd29, 8;
	add.s64 	%rd28, %rd28, 8;
	add.s32 	%r40, %r40, 4;
	setp.ne.s32 	%p16, %r40, %r46;
	@%p16 bra 	$L__BB2_4;
$L__BB2_5:
	setp.eq.s32 	%p17, %r2, 0;
	@%p17 bra 	$L__BB2_8;
	cvt.u64.u32 	%rd21, %r46;
	add.s64 	%rd22, %rd3, %rd21;
	shl.b64 	%rd23, %rd22, 1;
	add.s64 	%rd31, %rd1, %rd23;
	mul.wide.u32 	%rd24, %r46, 2;
	add.s64 	%rd30, %rd2, %rd24;
	neg.s32 	%r45, %r2;
$L__BB2_7:
	.pragma "nounroll";
	ld.global.nc.u16 	%rs9, [%rd30];
	ld.global.nc.u16 	%rs10, [%rd31];
	setp.eq.s16 	%p18, %rs9, %rs10;
	setp.eq.s32 	%p19, %r46, %r48;
	and.pred  	%p20, %p19, %p18;
	selp.u32 	%r39, 1, 0, %p20;
	add.s32 	%r48, %r48, %r39;
	add.s32 	%r46, %r46, 1;
	add.s64 	%rd31, %rd31, 2;
	add.s64 	%rd30, %rd30, 2;
	add.s32 	%r45, %r45, 1;
	setp.ne.s32 	%p21, %r45, 0;
	@%p21 bra 	$L__BB2_7;
$L__BB2_8:
	cvta.to.global.u64 	%rd25, %rd16;
	mul.wide.s32 	%rd26, %r1, 4;
	add.s64 	%rd27, %rd25, %rd26;
	st.global.u32 	[%rd27], %r48;
$L__BB2_9:
	ret;

}
	// .globl	_Z27dpx_similarity_batch_kernelPKtS0_Pfii
.visible .entry _Z27dpx_similarity_batch_kernelPKtS0_Pfii(
	.param .u64 .ptr .align 1 _Z27dpx_similarity_batch_kernelPKtS0_Pfii_param_0,
	.param .u64 .ptr .align 1 _Z27dpx_similarity_batch_kernelPKtS0_Pfii_param_1,
	.param .u64 .ptr .align 1 _Z27dpx_similarity_batch_kernelPKtS0_Pfii_param_2,
	.param .u32 _Z27dpx_similarity_batch_kernelPKtS0_Pfii_param_3,
	.param .u32 _Z27dpx_similarity_batch_kernelPKtS0_Pfii_param_4
)
{
	.reg .pred 	%p<22>;
	.reg .b16 	%rs<11>;
	.reg .b32 	%r<50>;
	.reg .b32 	%f<5>;
	.reg .b64 	%rd<32>;

	ld.param.u64 	%rd17, [_Z27dpx_similarity_batch_kernelPKtS0_Pfii_param_0];
	ld.param.u64 	%rd18, [_Z27dpx_similarity_batch_kernelPKtS0_Pfii_param_1];
	ld.param.u64 	%rd16, [_Z27dpx_similarity_batch_kernelPKtS0_Pfii_param_2];
	ld.param.u32 	%r20, [_Z27dpx_similarity_batch_kernelPKtS0_Pfii_param_3];
	ld.param.u32 	%r19, [_Z27dpx_similarity_batch_kernelPKtS0_Pfii_param_4];
	cvta.to.global.u64 	%rd1, %rd18;
	cvta.to.global.u64 	%rd2, %rd17;
	mov.u32 	%r21, %ctaid.x;
	mov.u32 	%r22, %ntid.x;
	mov.u32 	%r23, %tid.x;
	mad.lo.s32 	%r1, %r21, %r22, %r23;
	setp.ge.s32 	%p1, %r1, %r20;
	@%p1 bra 	$L__BB3_9;
	mul.lo.s32 	%r25, %r19, %r1;
	cvt.s64.s32 	%rd3, %r25;
	setp.lt.s32 	%p2, %r19, 1;
	mov.b32 	%r49, 0;
	@%p2 bra 	$L__BB3_8;
	and.b32  	%r2, %r19, 3;
	setp.lt.u32 	%p3, %r19, 4;
	mov.b32 	%r47, 0;
	mov.u32 	%r49, %r47;
	@%p3 bra 	$L__BB3_5;
	and.b32  	%r47, %r19, 2147483644;
	add.s64 	%rd29, %rd2, 4;
	shl.b64 	%rd19, %rd3, 1;
	add.s64 	%rd20, %rd19, %rd1;
	add.s64 	%rd28, %rd20, 4;
	mov.b32 	%r41, 0;
	mov.u32 	%r49, %r41;
$L__BB3_4:
	.pragma "nounroll";
	ld.global.nc.u16 	%rs1, [%rd29+-4];
	ld.global.nc.u16 	%rs2, [%rd28+-4];
	setp.eq.s16 	%p4, %rs1, %rs2;
	setp.eq.s32 	%p5, %r41, %r49;
	and.pred  	%p6, %p5, %p4;
	selp.u32 	%r29, 1, 0, %p6;
	add.s32 	%r30, %r49, %r29;
	ld.global.nc.u16 	%rs3, [%rd29+-2];
	ld.global.nc.u16 	%rs4, [%rd28+-2];
	setp.eq.s16 	%p7, %rs3, %rs4;
	add.s32 	%r31, %r41, 1;
	setp.eq.s32 	%p8, %r30, %r31;
	and.pred  	%p9, %p8, %p7;
	selp.u32 	%r32, 1, 0, %p9;
	add.s32 	%r33, %r30, %r32;
	ld.global.nc.u16 	%rs5, [%rd29];
	ld.global.nc.u16 	%rs6, [%rd28];
	setp.eq.s16 	%p10, %rs5, %rs6;
	add.s32 	%r34, %r41, 2;
	setp.eq.s32 	%p11, %r33, %r34;
	and.pred  	%p12, %p11, %p10;
	selp.u32 	%r35, 1, 0, %p12;
	add.s32 	%r36, %r33, %r35;
	ld.global.nc.u16 	%rs7, [%rd29+2];
	ld.global.nc.u16 	%rs8, [%rd28+2];
	setp.eq.s16 	%p13, %rs7, %rs8;
	add.s32 	%r37, %r41, 3;
	setp.eq.s32 	%p14, %r36, %r37;
	and.pred  	%p15, %p14, %p13;
	selp.u32 	%r38, 1, 0, %p15;
	add.s32 	%r49, %r36, %r38;
	add.s64 	%rd29, %rd29, 8;
	add.s64 	%rd28, %rd28, 8;
	add.s32 	%r41, %r41, 4;
	setp.ne.s32 	%p16, %r41, %r47;
	@%p16 bra 	$L__BB3_4;
$L__BB3_5:
	setp.eq.s32 	%p17, %r2, 0;
	@%p17 bra 	$L__BB3_8;
	cvt.u64.u32 	%rd21, %r47;
	add.s64 	%rd22, %rd3, %rd21;
	shl.b64 	%rd23, %rd22, 1;
	add.s64 	%rd31, %rd1, %rd23;
	mul.wide.u32 	%rd24, %r47, 2;
	add.s64 	%rd30, %rd2, %rd24;
	neg.s32 	%r46, %r2;
$L__BB3_7:
	.pragma "nounroll";
	ld.global.nc.u16 	%rs9, [%rd30];
	ld.global.nc.u16 	%rs10, [%rd31];
	setp.eq.s16 	%p18, %rs9, %rs10;
	setp.eq.s32 	%p19, %r47, %r49;
	and.pred  	%p20, %p19, %p18;
	selp.u32 	%r39, 1, 0, %p20;
	add.s32 	%r49, %r49, %r39;
	add.s32 	%r47, %r47, 1;
	add.s64 	%rd31, %rd31, 2;
	add.s64 	%rd30, %rd30, 2;
	add.s32 	%r46, %r46, 1;
	setp.ne.s32 	%p21, %r46, 0;
	@%p21 bra 	$L__BB3_7;
$L__BB3_8:
	neg.s32 	%r40, %r49;
	cvt.rn.f32.s32 	%f1, %r40;
	ex2.approx.f32 	%f2, %f1;
	add.f32 	%f3, %f2, 0f3F800000;
	rcp.rn.f32 	%f4, %f3;
	cvta.to.global.u64 	%rd25, %rd16;
	mul.wide.s32 	%rd26, %r1, 4;
	add.s64 	%rd27, %rd25, %rd26;
	st.global.f32 	[%rd27], %f4;
$L__BB3_9:
	ret;

}
	// .globl	_Z22dpx_topk_reduce_kernelPKfPiPfii
.visible .entry _Z22dpx_topk_reduce_kernelPKfPiPfii(
	.param .u64 .ptr .align 1 _Z22dpx_topk_reduce_kernelPKfPiPfii_param_0,
	.param .u64 .ptr .align 1 _Z22dpx_topk_reduce_kernelPKfPiPfii_param_1,
	.param .u64 .ptr .align 1 _Z22dpx_topk_reduce_kernelPKfPiPfii_param_2,
	.param .u32 _Z22dpx_topk_reduce_kernelPKfPiPfii_param_3,
	.param .u32 _Z22dpx_topk_reduce_kernelPKfPiPfii_param_4
)
{
	.reg .pred 	%p<9>;
	.reg .b32 	%r<24>;
	.reg .b32 	%f<8>;
	.reg .b64 	%rd<12>;

	ld.param.u64 	%rd1, [_Z22dpx_topk_reduce_kernelPKfPiPfii_param_0];
	ld.param.u64 	%rd2, [_Z22dpx_topk_reduce_kernelPKfPiPfii_param_1];
	ld.param.u64 	%rd3, [_Z22dpx_topk_reduce_kernelPKfPiPfii_param_2];
	ld.param.u32 	%r14, [_Z22dpx_topk_reduce_kernelPKfPiPfii_param_3];
	ld.param.u32 	%r12, [_Z22dpx_topk_reduce_kernelPKfPiPfii_param_4];
	mov.u32 	%r23, %ntid.x;
	mov.u32 	%r2, %tid.x;
	mov.u32 	%r3, %ctaid.x;
	mad.lo.s32 	%r4, %r3, %r23, %r2;
	setp.ge.s32 	%p1, %r4, %r14;
	mov.f32 	%f7, 0fBF800000;
	mov.b32 	%r22, -1;
	@%p1 bra 	$L__BB4_2;
	cvta.to.global.u64 	%rd4, %rd1;
	mul.wide.s32 	%rd5, %r4, 4;
	add.s64 	%rd6, %rd4, %rd5;
	ld.global.nc.f32 	%f7, [%rd6];
	mov.u32 	%r22, %r4;
$L__BB4_2:
	shl.b32 	%r15, %r23, 2;
	mov.u32 	%r16, shared_mem;
	add.s32 	%r6, %r16, %r15;
	shl.b32 	%r17, %r2, 2;
	add.s32 	%r7, %r16, %r17;
	st.shared.f32 	[%r7], %f7;
	add.s32 	%r8, %r6, %r17;
	st.shared.u32 	[%r8], %r22;
	bar.sync 	0;
	setp.lt.u32 	%p2, %r23, 2;
	@%p2 bra 	$L__BB4_7;
$L__BB4_3:
	mov.u32 	%r9, %r23;
	shr.u32 	%r23, %r9, 1;
	setp.ge.u32 	%p3, %r2, %r23;
	@%p3 bra 	$L__BB4_6;
	shl.b32 	%r11, %r23, 2;
	add.s32 	%r18, %r7, %r11;
	ld.shared.f32 	%f3, [%r18];
	ld.shared.f32 	%f5, [%r7];
	setp.leu.f32 	%p4, %f3, %f5;
	@%p4 bra 	$L__BB4_6;
	st.shared.f32 	[%r7], %f3;
	add.s32 	%r19, %r8, %r11;
	ld.shared.u32 	%r20, [%r19];
	st.shared.u32 	[%r8], %r20;
$L__BB4_6:
	bar.sync 	0;
	setp.gt.u32 	%p5, %r9, 3;
	@%p5 bra 	$L__BB4_3;
$L__BB4_7:
	setp.ne.s32 	%p6, %r2, 0;
	setp.ge.u32 	%p7, %r3, %r12;
	or.pred  	%p8, %p6, %p7;
	@%p8 bra 	$L__BB4_9;
	ld.shared.u32 	%r21, [%r6];
	cvta.to.global.u64 	%rd7, %rd2;
	mul.wide.u32 	%rd8, %r3, 4;
	add.s64 	%rd9, %rd7, %rd8;
	st.global.u32 	[%rd9], %r21;
	ld.shared.f32 	%f6, [shared_mem];
	cvta.to.global.u64 	%rd10, %rd3;
	add.s64 	%rd11, %rd10, %rd8;
	st.global.f32 	[%rd11], %f6;
$L__BB4_9:
	ret;

}
	// .globl	_Z24reversible_einsum_kernelPKhS0_Phfiii
.visible .entry _Z24reversible_einsum_kernelPKhS0_Phfiii(
	.param .u64 .ptr .align 1 _Z24reversible_einsum_kernelPKhS0_Phfiii_param_0,
	.param .u64 .ptr .align 1 _Z24reversible_einsum_kernelPKhS0_Phfiii_param_1,
	.param .u64 .ptr .align 1 _Z24reversible_einsum_kernelPKhS0_Phfiii_param_2,
	.param .f32 _Z24reversible_einsum_kernelPKhS0_Phfiii_param_3,
	.param .u32 _Z24reversible_einsum_kernelPKhS0_Phfiii_param_4,
	.param .u32 _Z24reversible_einsum_kernelPKhS0_Phfiii_param_5,
	.param .u32 _Z24reversible_einsum_kernelPKhS0_Phfiii_param_6
)
{
	.reg .pred 	%p<44>;
	.reg .b16 	%rs<92>;
	.reg .b32 	%r<41>;
	.reg .b32 	%f<70>;
	.reg .b64 	%rd<51>;

	ld.param.u64 	%rd7, [_Z24reversible_einsum_kernelPKhS0_Phfiii_param_0];
	ld.param.u64 	%rd8, [_Z24reversible_einsum_kernelPKhS0_Phfiii_param_1];
	ld.param.u64 	%rd6, [_Z24reversible_einsum_kernelPKhS0_Phfiii_param_2];
	ld.param.f32 	%f13, [_Z24reversible_einsum_kernelPKhS0_Phfiii_param_3];
	ld.param.u32 	%r20, [_Z24reversible_einsum_kernelPKhS0_Phfiii_param_4];
	ld.param.u32 	%r18, [_Z24reversible_einsum_kernelPKhS0_Phfiii_param_5];
	ld.param.u32 	%r19, [_Z24reversible_einsum_kernelPKhS0_Phfiii_param_6];
	cvta.to.global.u64 	%rd1, %rd8;
	cvta.to.global.u64 	%rd2, %rd7;
	mov.u32 	%r21, %ctaid.y;
	mov.u32 	%r22, %ntid.y;
	mov.u32 	%r23, %tid.y;
	mad.lo.s32 	%r1, %r21, %r22, %r23;
	mov.u32 	%r24, %ctaid.x;
	mov.u32 	%r25, %ntid.x;
	mov.u32 	%r26, %tid.x;
	mad.lo.s32 	%r2, %r24, %r25, %r26;
	setp.ge.s32 	%p1, %r1, %r20;
	setp.ge.s32 	%p2, %r2, %r18;
	or.pred  	%p3, %p1, %p2;
	@%p3 bra 	$L__BB5_14;
	setp.lt.s32 	%p4, %r19, 1;
	mov.f32 	%f69, 0f00000000;
	@%p4 bra 	$L__BB5_13;
	mul.lo.s32 	%r3, %r19, %r1;
	and.b32  	%r4, %r19, 7;
	setp.lt.u32 	%p5, %r19, 8;
	mov.f32 	%f69, 0f00000000;
	mov.b32 	%r39, 0;
	@%p5 bra 	$L__BB5_5;
	and.b32  	%r39, %r19, 2147483640;
	neg.s32 	%r37, %r39;
	shl.b32 	%r7, %r18, 3;
	cvt.u64.u32 	%rd9, %r3;
	add.s64 	%rd10, %rd9, %rd2;
	add.s64 	%rd50, %rd10, 3;
	mov.f32 	%f69, 0f00000000;
	cvt.s64.s32 	%rd13, %r18;
	mov.u32 	%r36, %r2;
$L__BB5_4:
	.pragma "nounroll";
	ld.global.nc.u8 	%rs1, [%rd50+-3];
	cvt.u16.u8 	%rs2, %rs1;
	setp.eq.s16 	%p6, %rs2, 0;
	cvt.s64.s32 	%rd11, %r36;
	add.s64 	%rd12, %rd1, %rd11;
	ld.global.nc.u8 	%rs3, [%rd12];
	cvt.u16.u8 	%rs4, %rs3;
	and.b16  	%rs6, %rs4, 255;
	setp.eq.s16 	%p7, %rs6, 0;
	selp.f32 	%f18, 0f00000000, 0f3F800000, %p7;
	selp.f32 	%f19, 0f00000000, %f18, %p6;
	add.f32 	%f20, %f69, %f19;
	ld.global.nc.u8 	%rs7, [%rd50+-2];
	cvt.u16.u8 	%rs8, %rs7;
	setp.eq.s16 	%p8, %rs8, 0;
	add.s64 	%rd14, %rd12, %rd13;
	ld.global.nc.u8 	%rs9, [%rd14];
	cvt.u16.u8 	%rs10, %rs9;
	and.b16  	%rs12, %rs10, 255;
	setp.eq.s16 	%p9, %rs12, 0;
	selp.f32 	%f21, 0f00000000, 0f3F800000, %p9;
	selp.f32 	%f22, 0f00000000, %f21, %p8;
	add.f32 	%f23, %f20, %f22;
	ld.global.nc.u8 	%rs13, [%rd50+-1];
	cvt.u16.u8 	%rs14, %rs13;
	setp.eq.s16 	%p10, %rs14, 0;
	add.s64 	%rd15, %rd14, %rd13;
	ld.global.nc.u8 	%rs15, [%rd15];
	cvt.u16.u8 	%rs16, %rs15;
	and.b16  	%rs18, %rs16, 255;
	setp.eq.s16 	%p11, %rs18, 0;
	selp.f32 	%f24, 0f00000000, 0f3F800000, %p11;
	selp.f32 	%f25, 0f00000000, %f24, %p10;
	add.f32 	%f26, %f23, %f25;
	ld.global.nc.u8 	%rs19, [%rd50];
	cvt.u16.u8 	%rs20, %rs19;
	setp.eq.s16 	%p12, %rs20, 0;
	add.s64 	%rd16, %rd15, %rd13;
	ld.global.nc.u8 	%rs21, [%rd16];
	cvt.u16.u8 	%rs22, %rs21;
	and.b16  	%rs24, %rs22, 255;
	setp.eq.s16 	%p13, %rs24, 0;
	selp.f32 	%f27, 0f00000000, 0f3F800000, %p13;
	selp.f32 	%f28, 0f00000000, %f27, %p12;
	add.f32 	%f29, %f26, %f28;
	ld.global.nc.u8 	%rs25, [%rd50+1];
	cvt.u16.u8 	%rs26, %rs25;
	setp.eq.s16 	%p14, %rs26, 0;
	add.s64 	%rd17, %rd16, %rd13;
	ld.global.nc.u8 	%rs27, [%rd17];
	cvt.u16.u8 	%rs28, %rs27;
	and.b16  	%rs30, %rs28, 255;
	setp.eq.s16 	%p15, %rs30, 0;
	selp.f32 	%f30, 0f00000000, 0f3F800000, %p15;
	selp.f32 	%f31, 0f00000000, %f30, %p14;
	add.f32 	%f32, %f29, %f31;
	ld.global.nc.u8 	%rs31, [%rd50+2];
	cvt.u16.u8 	%rs32, %rs31;
	setp.eq.s16 	%p16, %rs32, 0;
	add.s64 	%rd18, %rd17, %rd13;
	ld.global.nc.u8 	%rs33, [%rd18];
	cvt.u16.u8 	%rs34, %rs33;
	and.b16  	%rs36, %rs34, 255;
	setp.eq.s16 	%p17, %rs36, 0;
	selp.f32 	%f33, 0f00000000, 0f3F800000, %p17;
	selp.f32 	%f34, 0f00000000, %f33, %p16;
	add.f32 	%f35, %f32, %f34;
	ld.global.nc.u8 	%rs37, [%rd50+3];
	cvt.u16.u8 	%rs38, %rs37;
	setp.eq.s16 	%p18, %rs38, 0;
	add.s64 	%rd19, %rd18, %rd13;
	ld.global.nc.u8 	%rs39, [%rd19];
	cvt.u16.u8 	%rs40, %rs39;
	and.b16  	%rs42, %rs40, 255;
	setp.eq.s16 	%p19, %rs42, 0;
	selp.f32 	%f36, 0f00000000, 0f3F800000, %p19;
	selp.f32 	%f37, 0f00000000, %f36, %p18;
	add.f32 	%f38, %f35, %f37;
	ld.global.nc.u8 	%rs43, [%rd50+4];
	cvt.u16.u8 	%rs44, %rs43;
	setp.eq.s16 	%p20, %rs44, 0;
	add.s64 	%rd20, %rd19, %rd13;
	ld.global.nc.u8 	%rs45, [%rd20];
	cvt.u16.u8 	%rs46, %rs45;
	and.b16  	%rs48, %rs46, 255;
	setp.eq.s16 	%p21, %rs48, 0;
	selp.f32 	%f39, 0f00000000, 0f3F800000, %p21;
	selp.f32 	%f40, 0f00000000, %f39, %p20;
	add.f32 	%f69, %f38, %f40;
	add.s32 	%r37, %r37, 8;
	add.s32 	%r36, %r36, %r7;
	add.s64 	%rd50, %rd50, 8;
	setp.ne.s32 	%p22, %r37, 0;
	@%p22 bra 	$L__BB5_4;
$L__BB5_5:
	setp.eq.s32 	%p23, %r4, 0;
	@%p23 bra 	$L__BB5_13;
	and.b32  	%r13, %r19, 3;
	setp.lt.u32 	%p24, %r4, 4;
	@%p24 bra 	$L__BB5_8;
	add.s32 	%r28, %r39, %r3;
	cvt.u64.u32 	%rd21, %r28;
	add.s64 	%rd22, %rd2, %rd21;
	ld.global.nc.u8 	%rs49, [%rd22];
	cvt.u16.u8 	%rs50, %rs49;
	setp.eq.s16 	%p25, %rs50, 0;
	mad.lo.s32 	%r29, %r39, %r18, %r2;
	cvt.s64.s32 	%rd23, %r29;
	add.s64 	%rd24, %rd1, %rd23;
	ld.global.nc.u8 	%rs51, [%rd24];
	cvt.u16.u8 	%rs52, %rs51;
	and.b16  	%rs54, %rs52, 255;
	setp.eq.s16 	%p26, %rs54, 0;
	selp.f32 	%f42, 0f00000000, 0f3F800000, %p26;
	selp.f32 	%f43, 0f00000000, %f42, %p25;
	add.f32 	%f44, %f69, %f43;
	cvt.u64.u32 	%rd25, %r3;
	cvt.u64.u32 	%rd26, %r39;
	add.s64 	%rd27, %rd26, %rd25;
	add.s64 	%rd28, %rd2, %rd27;
	ld.global.nc.u8 	%rs55, [%rd28+1];
	cvt.u16.u8 	%rs56, %rs55;
	setp.eq.s16 	%p27, %rs56, 0;
	cvt.s64.s32 	%rd29, %r18;
	add.s64 	%rd30, %rd24, %rd29;
	ld.global.nc.u8 	%rs57, [%rd30];
	cvt.u16.u8 	%rs58, %rs57;
	and.b16  	%rs60, %rs58, 255;
	setp.eq.s16 	%p28, %rs60, 0;
	selp.f32 	%f45, 0f00000000, 0f3F800000, %p28;
	selp.f32 	%f46, 0f00000000, %f45, %p27;
	add.f32 	%f47, %f44, %f46;
	ld.global.nc.u8 	%rs61, [%rd28+2];
	cvt.u16.u8 	%rs62, %rs61;
	setp.eq.s16 	%p29, %rs62, 0;
	add.s64 	%rd31, %rd30, %rd29;
	ld.global.nc.u8 	%rs63, [%rd31];
	cvt.u16.u8 	%rs64, %rs63;
	and.b16  	%rs66, %rs64, 255;
	setp.eq.s16 	%p30, %rs66, 0;
	selp.f32 	%f48, 0f00000000, 0f3F800000, %p30;
	selp.f32 	%f49, 0f00000000, %f48, %p29;
	add.f32 	%f50, %f47, %f49;
	ld.global.nc.u8 	%rs67, [%rd28+3];
	cvt.u16.u8 	%rs68, %rs67;
	setp.eq.s16 	%p31, %rs68, 0;
	add.s64 	%rd32, %rd31, %rd29;
	ld.global.nc.u8 	%rs69, [%rd32];
	cvt.u16.u8 	%rs70, %rs69;
	and.b16  	%rs72, %rs70, 255;
	setp.eq.s16 	%p32, %rs72, 0;
	selp.f32 	%f51, 0f00000000, 0f3F800000, %p32;
	selp.f32 	%f52, 0f00000000, %f51, %p31;
	add.f32 	%f69, %f50, %f52;
	add.s32 	%r39, %r39, 4;
$L__BB5_8:
	setp.eq.s32 	%p33, %r13, 0;
	@%p33 bra 	$L__BB5_13;
	setp.eq.s32 	%p34, %r13, 1;
	@%p34 bra 	$L__BB5_11;
	add.s32 	%r30, %r39, %r3;
	cvt.u64.u32 	%rd33, %r30;
	add.s64 	%rd34, %rd2, %rd33;
	ld.global.nc.u8 	%rs73, [%rd34];
	cvt.u16.u8 	%rs74, %rs73;
	setp.eq.s16 	%p35, %rs74, 0;
	mad.lo.s32 	%r31, %r39, %r18, %r2;
	cvt.s64.s32 	%rd35, %r31;
	add.s64 	%rd36, %rd1, %rd35;
	ld.global.nc.u8 	%rs75, [%rd36];
	cvt.u16.u8 	%rs76, %rs75;
	and.b16  	%rs78, %rs76, 255;
	setp.eq.s16 	%p36, %rs78, 0;
	selp.f32 	%f54, 0f00000000, 0f3F800000, %p36;
	selp.f32 	%f55, 0f00000000, %f54, %p35;
	add.f32 	%f56, %f69, %f55;
	cvt.u64.u32 	%rd37, %r3;
	cvt.u64.u32 	%rd38, %r39;
	add.s64 	%rd39, %rd38, %rd37;
	add.s64 	%rd40, %rd2, %rd39;
	ld.global.nc.u8 	%rs79, [%rd40+1];
	cvt.u16.u8 	%rs80, %rs79;
	setp.eq.s16 	%p37, %rs80, 0;
	cvt.s64.s32 	%rd41, %r18;
	add.s64 	%rd42, %rd36, %rd41;
	ld.global.nc.u8 	%rs81, [%rd42];
	cvt.u16.u8 	%rs82, %rs81;
	and.b16  	%rs84, %rs82, 255;
	setp.eq.s16 	%p38, %rs84, 0;
	selp.f32 	%f57, 0f00000000, 0f3F800000, %p38;
	selp.f32 	%f58, 0f00000000, %f57, %p37;
	add.f32 	%f69, %f56, %f58;
	add.s32 	%r39, %r39, 2;
$L__BB5_11:
	and.b32  	%r32, %r19, 1;
	setp.eq.b32 	%p39, %r32, 1;
	not.pred 	%p40, %p39;
	@%p40 bra 	$L__BB5_13;
	add.s32 	%r33, %r39, %r3;
	cvt.u64.u32 	%rd43, %r33;
	add.s64 	%rd44, %rd2, %rd43;
	ld.global.nc.u8 	%rs85, [%rd44];
	cvt.u16.u8 	%rs86, %rs85;
	setp.eq.s16 	%p41, %rs86, 0;
	mad.lo.s32 	%r34, %r39, %r18, %r2;
	cvt.s64.s32 	%rd45, %r34;
	add.s64 	%rd46, %rd1, %rd45;
	ld.global.nc.u8 	%rs87, [%rd46];
	cvt.u16.u8 	%rs88, %rs87;
	and.b16  	%rs90, %rs88, 255;
	setp.eq.s16 	%p42, %rs90, 0;
	selp.f32 	%f59, 0f00000000, 0f3F800000, %p42;
	selp.f32 	%f60, 0f00000000, %f59, %p41;
	add.f32 	%f69, %f69, %f60;
$L__BB5_13:
	sub.f32 	%f61, %f69, %f13;
	setp.ge.f32 	%p43, %f61, 0f00000000;
	selp.u16 	%rs91, 1, 0, %p43;
	mad.lo.s32 	%r35, %r18, %r1, %r2;
	cvt.s64.s32 	%rd47, %r35;
	cvta.to.global.u64 	%rd48, %rd6;
	add.s64 	%rd49, %rd48, %rd47;
	st.global.u8 	[%rd49], %rs91;
$L__BB5_14:
	ret;

}


// ===== COMPILED SASS (sm_100) =====

	.target	sm_100

	.elftype	@"ET_EXEC"


//--------------------- .note.nv.tkinfo           --------------------------
	.section	.note.nv.tkinfo,"",@"SHT_NOTE"
	.sectionflags	@"SHF_NOTE_NV_TKINFO"
	.tkinfo
        /*0018*/ 	.word	0x00000002
        /*0030*/ 	.string	""
        /*0030*/ 	.string	"ptxas"
        /*0030*/ 	.string	"Cuda compilation tools, release 13.0, V13.0.88"
        /*0030*/ 	.string	"Build cuda_13.0.r13.0/compiler.36424714_0"
        /*0030*/ 	.string	"-arch sm_100 -m 64 "



//--------------------- .note.nv.cuinfo           --------------------------
	.section	.note.nv.cuinfo,"",@"SHT_NOTE"
	.sectionflags	@"SHF_NOTE_NV_CUINFO"
        /*0018*/ 	.short	0x0002
        /*001a*/ 	.short	0x0064
        /*001c*/ 	.short	0x0082
	.zero		2


//--------------------- .nv.info                  --------------------------
	.section	.nv.info,"",@"SHT_CUDA_INFO"
	.align	4


	//----- nvinfo : EIATTR_REGCOUNT
	.align		4
        /*0000*/ 	.byte	0x04, 0x2f
        /*0002*/ 	.short	(.L_1 - .L_0)
	.align		4
.L_0:
        /*0004*/ 	.word	index@(_Z14dpx_lcp_kernelPK6short2S1_Pii)
        /*0008*/ 	.word	0x00000010


	//----- nvinfo : EIATTR_FRAME_SIZE
	.align		4
.L_1:
        /*000c*/ 	.byte	0x04, 0x11
        /*000e*/ 	.short	(.L_3 - .L_2)
	.align		4
.L_2:
        /*0010*/ 	.word	index@(_Z14dpx_lcp_kernelPK6short2S1_Pii)
        /*0014*/ 	.word	0x00000000


	//----- nvinfo : EIATTR_REGCOUNT
	.align		4
.L_3:
        /*0018*/ 	.byte	0x04, 0x2f
        /*001a*/ 	.short	(.L_5 - .L_4)
	.align		4
.L_4:
        /*001c*/ 	.word	index@(_Z18dpx_lcp_u16_kernelPKtS0_Pii)
        /*0020*/ 	.word	0x00000010


	//----- nvinfo : EIATTR_FRAME_SIZE
	.align		4
.L_5:
        /*0024*/ 	.byte	0x04, 0x11
        /*0026*/ 	.short	(.L_7 - .L_6)
	.align		4
.L_6:
        /*0028*/ 	.word	index@(_Z18dpx_lcp_u16_kernelPKtS0_Pii)
        /*002c*/ 	.word	0x00000000


	//----- nvinfo : EIATTR_REGCOUNT
	.align		4
.L_7:
        /*0030*/ 	.byte	0x04, 0x2f
        /*0032*/ 	.short	(.L_9 - .L_8)
	.align		4
.L_8:
        /*0034*/ 	.word	index@(_Z20dpx_lcp_batch_kernelPKtS0_Piii)
        /*0038*/ 	.word	0x00000014


	//----- nvinfo : EIATTR_FRAME_SIZE
	.align		4
.L_9:
        /*003c*/ 	.byte	0x04, 0x11
        /*003e*/ 	.short	(.L_11 - .L_10)
	.align		4
.L_10:
        /*0040*/ 	.word	index@(_Z20dpx_lcp_batch_kernelPKtS0_Piii)
        /*0044*/ 	.word	0x00000000


	//----- nvinfo : EIATTR_REGCOUNT
	.align		4
.L_11:
        /*0048*/ 	.byte	0x04, 0x2f
        /*004a*/ 	.short	(.L_13 - .L_12)
	.align		4
.L_12:
        /*004c*/ 	.word	index@(_Z27dpx_similarity_batch_kernelPKtS0_Pfii)
        /*0050*/ 	.word	0x00000014


	//----- nvinfo : EIATTR_FRAME_SIZE
	.align		4
.L_13:
        /*0054*/ 	.byte	0x04, 0x11
        /*0056*/ 	.short	(.L_15 - .L_14)
	.align		4
.L_14:
        /*0058*/ 	.word	index@($__internal_0_$__cuda_sm20_rcp_rn_f32_slowpath)
        /*005c*/ 	.word	0x00000000


	//----- nvinfo : EIATTR_FRAME_SIZE
	.align		4
.L_15:
        /*0060*/ 	.byte	0x04, 0x11
        /*0062*/ 	.short	(.L_17 - .L_16)
	.align		4
.L_16:
        /*0064*/ 	.word	index@(_Z27dpx_similarity_batch_kernelPKtS0_Pfii)
        /*0068*/ 	.word	0x00000000


	//----- nvinfo : EIATTR_REGCOUNT
	.align		4
.L_17:
        /*006c*/ 	.byte	0x04, 0x2f
        /*006e*/ 	.short	(.L_19 - .L_18)
	.align		4
.L_18:
        /*0070*/ 	.word	index@(_Z22dpx_topk_reduce_kernelPKfPiPfii)
        /*0074*/ 	.word	0x0000000e


	//----- nvinfo : EIATTR_FRAME_SIZE
	.align		4
.L_19:
        /*0078*/ 	.byte	0x04, 0x11
        /*007a*/ 	.short	(.L_21 - .L_20)
	.align		4
.L_20:
        /*007c*/ 	.word	index@(_Z22dpx_topk_reduce_kernelPKfPiPfii)
        /*0080*/ 	.word	0x00000000


	//----- nvinfo : EIATTR_REGCOUNT
	.align		4
.L_21:
        /*0084*/ 	.byte	0x04, 0x2f
        /*0086*/ 	.short	(.L_23 - .L_22)
	.align		4
.L_22:
        /*0088*/ 	.word	index@(_Z24reversible_einsum_kernelPKhS0_Phfiii)
        /*008c*/ 	.word	0x00000020


	//----- nvinfo : EIATTR_FRAME_SIZE
	.align		4
.L_23:
        /*0090*/ 	.byte	0x04, 0x11
        /*0092*/ 	.short	(.L_25 - .L_24)
	.align		4
.L_24:
        /*0094*/ 	.word	index@(_Z24reversible_einsum_kernelPKhS0_Phfiii)
        /*0098*/ 	.word	0x00000000


	//----- nvinfo : EIATTR_MIN_STACK_SIZE
	.align		4
.L_25:
        /*009c*/ 	.byte	0x04, 0x12
        /*009e*/ 	.short	(.L_27 - .L_26)
	.align		4
.L_26:
        /*00a0*/ 	.word	index@(_Z24reversible_einsum_kernelPKhS0_Phfiii)
        /*00a4*/ 	.word	0x00000000


	//----- nvinfo : EIATTR_MIN_STACK_SIZE
	.align		4
.L_27:
        /*00a8*/ 	.byte	0x04, 0x12
        /*00aa*/ 	.short	(.L_29 - .L_28)
	.align		4
.L_28:
        /*00ac*/ 	.word	index@(_Z22dpx_topk_reduce_kernelPKfPiPfii)
        /*00b0*/ 	.word	0x00000000


	//----- nvinfo : EIATTR_MIN_STACK_SIZE
	.align		4
.L_29:
        /*00b4*/ 	.byte	0x04, 0x12
        /*00b6*/ 	.short	(.L_31 - .L_30)
	.align		4
.L_30:
        /*00b8*/ 	.word	index@(_Z27dpx_similarity_batch_kernelPKtS0_Pfii)
        /*00bc*/ 	.word	0x00000000


	//----- nvinfo : EIATTR_MIN_STACK_SIZE
	.align		4
.L_31:
        /*00c0*/ 	.byte	0x04, 0x12
        /*00c2*/ 	.short	(.L_33 - .L_32)
	.align		4
.L_32:
        /*00c4*/ 	.word	index@(_Z20dpx_lcp_batch_kernelPKtS0_Piii)
        /*00c8*/ 	.word	0x00000000


	//----- nvinfo : EIATTR_MIN_STACK_SIZE
	.align		4
.L_33:
        /*00cc*/ 	.byte	0x04, 0x12
        /*00ce*/ 	.short	(.L_35 - .L_34)
	.align		4
.L_34:
        /*00d0*/ 	.word	index@(_Z18dpx_lcp_u16_kernelPKtS0_Pii)
        /*00d4*/ 	.word	0x00000000


	//----- nvinfo : EIATTR_MIN_STACK_SIZE
	.align		4
.L_35:
        /*00d8*/ 	.byte	0x04, 0x12
        /*00da*/ 	.short	(.L_37 - .L_36)
	.align		4
.L_36:
        /*00dc*/ 	.word	index@(_Z14dpx_lcp_kernelPK6short2S1_Pii)
        /*00e0*/ 	.word	0x00000000
.L_37:


//--------------------- .nv.compat                --------------------------
	.section	.nv.compat,"",@"SHT_CUDA_COMPAT_INFO"
	.align	4
        /*0000*/ 	.byte	0x02, 0x09, 0x00, 0x00, 0x02, 0x02, 0x01, 0x00, 0x02, 0x05, 0x05, 0x00, 0x03, 0x07, 0x01, 0x01
        /*0010*/ 	.byte	0x02, 0x03, 0x00, 0x00, 0x02, 0x06, 0x01, 0x00, 0x04, 0x0b, 0x08, 0x00, 0x01, 0x00, 0x00, 0x00
        /*0020*/ 	.byte	0x00, 0x00, 0x00, 0x00


//--------------------- .nv.info._Z24reversible_einsum_kernelPKhS0_Phfiii --------------------------
	.section	.nv.info._Z24reversible_einsum_kernelPKhS0_Phfiii,"",@"SHT_CUDA_INFO"
	.sectionflags	@""
	.align	4


	//----- nvinfo : EIATTR_CUDA_API_VERSION
	.align		4
        /*0000*/ 	.byte	0x04, 0x37
        /*0002*/ 	.short	(.L_39 - .L_38)
.L_38:
        /*0004*/ 	.word	0x00000082


	//----- nvinfo : EIATTR_KPARAM_INFO
	.align		4
.L_39:
        /*0008*/ 	.byte	0x04, 0x17
        /*000a*/ 	.short	(.L_41 - .L_40)
.L_40:
        /*000c*/ 	.word	0x00000000
        /*0010*/ 	.short	0x0006
        /*0012*/ 	.short	0x0024
        /*0014*/ 	.byte	0x00, 0xf0, 0x11, 0x00


	//----- nvinfo : EIATTR_KPARAM_INFO
	.align		4
.L_41:
        /*0018*/ 	.byte	0x04, 0x17
        /*001a*/ 	.short	(.L_43 - .L_42)
.L_42:
        /*001c*/ 	.word	0x00000000
        /*0020*/ 	.short	0x0005
        /*0022*/ 	.short	0x0020
        /*0024*/ 	.byte	0x00, 0xf0, 0x11, 0x00


	//----- nvinfo : EIATTR_KPARAM_INFO
	.align		4
.L_43:
        /*0028*/ 	.byte	0x04, 0x17
        /*002a*/ 	.short	(.L_45 - .L_44)
.L_44:
        /*002c*/ 	.word	0x00000000
        /*0030*/ 	.short	0x0004
        /*0032*/ 	.short	0x001c
        /*0034*/ 	.byte	0x00, 0xf0, 0x11, 0x00


	//----- nvinfo : EIATTR_KPARAM_INFO
	.align		4
.L_45:
        /*0038*/ 	.byte	0x04, 0x17
        /*003a*/ 	.short	(.L_47 - .L_46)
.L_46:
        /*003c*/ 	.word	0x00000000
        /*0040*/ 	.short	0x0003
        /*0042*/ 	.short	0x0018
        /*0044*/ 	.byte	0x00, 0xf0, 0x11, 0x00


	//----- nvinfo : EIATTR_KPARAM_INFO
	.align		4
.L_47:
        /*0048*/ 	.byte	0x04, 0x17
        /*004a*/ 	.short	(.L_49 - .L_48)
.L_48:
        /*004c*/ 	.word	0x00000000
        /*0050*/ 	.short	0x0002
        /*0052*/ 	.short	0x0010
        /*0054*/ 	.byte	0x00, 0xf5, 0x21, 0x00


	//----- nvinfo : EIATTR_KPARAM_INFO
	.align		4
.L_49:
        /*0058*/ 	.byte	0x04, 0x17
        /*005a*/ 	.short	(.L_51 - .L_50)
.L_50:
        /*005c*/ 	.word	0x00000000
        /*0060*/ 	.short	0x0001
        /*0062*/ 	.short	0x0008
        /*0064*/ 	.byte	0x00, 0xf5, 0x21, 0x00


	//----- nvinfo : EIATTR_KPARAM_INFO
	.align		4
.L_51:
        /*0068*/ 	.byte	0x04, 0x17
        /*006a*/ 	.short	(.L_53 - .L_52)
.L_52:
        /*006c*/ 	.word	0x00000000
        /*0070*/ 	.short	0x0000
        /*0072*/ 	.short	0x0000
        /*0074*/ 	.byte	0x00, 0xf5, 0x21, 0x00


	//----- nvinfo : EIATTR_SPARSE_MMA_MASK
	.align		4
.L_53:
        /*0078*/ 	.byte	0x03, 0x50
        /*007a*/ 	.short	0x0000


	//----- nvinfo : EIATTR_MAXREG_COUNT
	.align		4
        /*007c*/ 	.byte	0x03, 0x1b
        /*007e*/ 	.short	0x00ff


	//----- nvinfo : EIATTR_MERCURY_ISA_VERSION
	.align		4
        /*0080*/ 	.byte	0x03, 0x5f
        /*0082*/ 	.short	0x0101


	//----- nvinfo : EIATTR_VRC_CTA_INIT_COUNT
	.align		4
        /*0084*/ 	.byte	0x02, 0x4a
	.zero		1
	.zero		1


	//----- nvinfo : EIATTR_EXIT_INSTR_OFFSETS
	.align		4
        /*0088*/ 	.byte	0x04, 0x1c
        /*008a*/ 	.short	(.L_55 - .L_54)


	//   ....[0]....
.L_54:
        /*008c*/ 	.word	0x000000d0


	//   ....[1]....
        /*0090*/ 	.word	0x00000df0


	//----- nvinfo : EIATTR_CBANK_PARAM_SIZE
	.align		4
.L_55:
        /*0094*/ 	.byte	0x03, 0x19
        /*0096*/ 	.short	0x0028


	//----- nvinfo : EIATTR_PARAM_CBANK
	.align		4
        /*0098*/ 	.byte	0x04, 0x0a
        /*009a*/ 	.short	(.L_57 - .L_56)
	.align		4
.L_56:
        /*009c*/ 	.word	index@(.nv.constant0._Z24reversible_einsum_kernelPKhS0_Phfiii)
        /*00a0*/ 	.short	0x0380
        /*00a2*/ 	.short	0x0028


	//----- nvinfo : EIATTR_SW_WAR
	.align		4
.L_57:
        /*00a4*/ 	.byte	0x04, 0x36
        /*00a6*/ 	.short	(.L_59 - .L_58)
.L_58:
        /*00a8*/ 	.word	0x00000008
.L_59:


//--------------------- .nv.info._Z22dpx_topk_reduce_kernelPKfPiPfii --------------------------
	.section	.nv.info._Z22dpx_topk_reduce_kernelPKfPiPfii,"",@"SHT_CUDA_INFO"
	.sectionflags	@""
	.align	4


	//----- nvinfo : EIATTR_CUDA_API_VERSION
	.align		4
        /*0000*/ 	.byte	0x04, 0x37
        /*0002*/ 	.short	(.L_61 - .L_60)
.L_60:
        /*0004*/ 	.word	0x00000082


	//----- nvinfo : EIATTR_KPARAM_INFO
	.align		4
.L_61:
        /*0008*/ 	.byte	0x04, 0x17
        /*000a*/ 	.short	(.L_63 - .L_62)
.L_62:
        /*000c*/ 	.word	0x00000000
        /*0010*/ 	.short	0x0004
        /*0012*/ 	.short	0x001c
        /*0014*/ 	.byte	0x00, 0xf0, 0x11, 0x00


	//----- nvinfo : EIATTR_KPARAM_INFO
	.align		4
.L_63:
        /*0018*/ 	.byte	0x04, 0x17
        /*001a*/ 	.short	(.L_65 - .L_64)
.L_64:
        /*001c*/ 	.word	0x00000000
        /*0020*/ 	.short	0x0003
        /*0022*/ 	.short	0x0018
        /*0024*/ 	.byte	0x00, 0xf0, 0x11, 0x00


	//----- nvinfo : EIATTR_KPARAM_INFO
	.align		4
.L_65:
        /*0028*/ 	.byte	0x04, 0x17
        /*002a*/ 	.short	(.L_67 - .L_66)
.L_66:
        /*002c*/ 	.word	0x00000000
        /*0030*/ 	.short	0x0002
        /*0032*/ 	.short	0x0010
        /*0034*/ 	.byte	0x00, 0xf5, 0x21, 0x00


	//----- nvinfo : EIATTR_KPARAM_INFO
	.align		4
.L_67:
        /*0038*/ 	.byte	0x04, 0x17
        /*003a*/ 	.short	(.L_69 - .L_68)
.L_68:
        /*003c*/ 	.word	0x00000000
        /*0040*/ 	.short	0x0001
        /*0042*/ 	.short	0x0008
        /*0044*/ 	.byte	0x00, 0xf5, 0x21, 0x00


	//----- nvinfo : EIATTR_KPARAM_INFO
	.align		4
.L_69:
        /*0048*/ 	.byte	0x04, 0x17
        /*004a*/ 	.short	(.L_71 - .L_70)
.L_70:
        /*004c*/ 	.word	0x00000000
        /*0050*/ 	.short	0x0000
        /*0052*/ 	.short	0x0000
        /*0054*/ 	.byte	0x00, 0xf5, 0x21, 0x00


	//----- nvinfo : EIATTR_SPARSE_MMA_MASK
	.align		4
.L_71:
        /*0058*/ 	.byte	0x03, 0x50
        /*005a*/ 	.short	0x0000


	//----- nvinfo : EIATTR_MAXREG_COUNT
	.align		4
        /*005c*/ 	.byte	0x03, 0x1b
        /*005e*/ 	.short	0x00ff


	//----- nvinfo : EIATTR_NUM_BARRIERS
	.align		4
        /*0060*/ 	.byte	0x02, 0x4c
        /*0062*/ 	.byte	0x01
	.zero		1


	//----- nvinfo : EIATTR_MERCURY_ISA_VERSION
	.align		4
        /*0064*/ 	.byte	0x03, 0x5f
        /*0066*/ 	.short	0x0101


	//----- nvinfo : EIATTR_VRC_CTA_INIT_COUNT
	.align		4
        /*0068*/ 	.byte	0x02, 0x4a
	.zero		1
	.zero		1


	//----- nvinfo : EIATTR_EXIT_INSTR_OFFSETS
	.align		4
        /*006c*/ 	.byte	0x04, 0x1c
        /*006e*/ 	.short	(.L_73 - .L_72)


	//   ....[0]....
.L_72:
        /*0070*/ 	.word	0x000002e0


	//   ....[1]....
        /*0074*/ 	.word	0x000003a0


	//----- nvinfo : EIATTR_CRS_STACK_SIZE
	.align		4
.L_73:
        /*0078*/ 	.byte	0x04, 0x1e
        /*007a*/ 	.short	(.L_75 - .L_74)
.L_74:
        /*007c*/ 	.word	0x00000000


	//----- nvinfo : EIATTR_CBANK_PARAM_SIZE
	.align		4
.L_75:
        /*0080*/ 	.byte	0x03, 0x19
        /*0082*/ 	.short	0x0020


	//----- nvinfo : EIATTR_PARAM_CBANK
	.align		4
        /*0084*/ 	.byte	0x04, 0x0a
        /*0086*/ 	.short	(.L_77 - .L_76)
	.align		4
.L_76:
        /*0088*/ 	.word	index@(.nv.constant0._Z22dpx_topk_reduce_kernelPKfPiPfii)
        /*008c*/ 	.short	0x0380
        /*008e*/ 	.short	0x0020


	//----- nvinfo : EIATTR_SW_WAR
	.align		4
.L_77:
        /*0090*/ 	.byte	0x04, 0x36
        /*0092*/ 	.short	(.L_79 - .L_78)
.L_78:
        /*0094*/ 	.word	0x00000008
.L_79:


//--------------------- .nv.info._Z27dpx_similarity_batch_kernelPKtS0_Pfii --------------------------
	.section	.nv.info._Z27dpx_similarity_batch_kernelPKtS0_Pfii,"",@"SHT_CUDA_INFO"
	.sectionflags	@""
	.align	4


	//----- nvinfo : EIATTR_CUDA_API_VERSION
	.align		4
        /*0000*/ 	.byte	0x04, 0x37
        /*0002*/ 	.short	(.L_81 - .L_80)
.L_80:
        /*0004*/ 	.word	0x00000082


	//----- nvinfo : EIATTR_KPARAM_INFO
	.align		4
.L_81:
        /*0008*/ 	.byte	0x04, 0x17
        /*000a*/ 	.short	(.L_83 - .L_82)
.L_82:
        /*000c*/ 	.word	0x00000000
        /*0010*/ 	.short	0x0004
        /*0012*/ 	.short	0x001c
        /*0014*/ 	.byte	0x00, 0xf0, 0x11, 0x00


	//----- nvinfo : EIATTR_KPARAM_INFO
	.align		4
.L_83:
        /*0018*/ 	.byte	0x04, 0x17
        /*001a*/ 	.short	(.L_85 - .L_84)
.L_84:
        /*001c*/ 	.word	0x00000000
        /*0020*/ 	.short	0x0003
        /*0022*/ 	.short	0x0018
        /*0024*/ 	.byte	0x00, 0xf0, 0x11, 0x00


	//----- nvinfo : EIATTR_KPARAM_INFO
	.align		4
.L_85:
        /*0028*/ 	.byte	0x04, 0x17
        /*002a*/ 	.short	(.L_87 - .L_86)
.L_86:
        /*002c*/ 	.word	0x00000000
        /*0030*/ 	.short	0x0002
        /*0032*/ 	.short	0x0010
        /*0034*/ 	.byte	0x00, 0xf5, 0x21, 0x00


	//----- nvinfo : EIATTR_KPARAM_INFO
	.align		4
.L_87:
        /*0038*/ 	.byte	0x04, 0x17
        /*003a*/ 	.short	(.L_89 - .L_88)
.L_88:
        /*003c*/ 	.word	0x00000000
        /*0040*/ 	.short	0x0001
        /*0042*/ 	.short	0x0008
        /*0044*/ 	.byte	0x00, 0xf5, 0x21, 0x00


	//----- nvinfo : EIATTR_KPARAM_INFO
	.align		4
.L_89:
        /*0048*/ 	.byte	0x04, 0x17
        /*004a*/ 	.short	(.L_91 - .L_90)
.L_90:
        /*004c*/ 	.word	0x00000000
        /*0050*/ 	.short	0x0000
        /*0052*/ 	.short	0x0000
        /*0054*/ 	.byte	0x00, 0xf5, 0x21, 0x00


	//----- nvinfo : EIATTR_SPARSE_MMA_MASK
	.align		4
.L_91:
        /*0058*/ 	.byte	0x03, 0x50
        /*005a*/ 	.short	0x0000


	//----- nvinfo : EIATTR_MAXREG_COUNT
	.align		4
        /*005c*/ 	.byte	0x03, 0x1b
        /*005e*/ 	.short	0x00ff


	//----- nvinfo : EIATTR_MERCURY_ISA_VERSION
	.align		4
        /*0060*/ 	.byte	0x03, 0x5f
        /*0062*/ 	.short	0x0101


	//----- nvinfo : EIATTR_VRC_CTA_INIT_COUNT
	.align		4
        /*0064*/ 	.byte	0x02, 0x4a
	.zero		1
	.zero		1


	//----- nvinfo : EIATTR_EXIT_INSTR_OFFSETS
	.align		4
        /*0068*/ 	.byte	0x04, 0x1c
        /*006a*/ 	.short	(.L_93 - .L_92)


	//   ....[0]....
.L_92:
        /*006c*/ 	.word	0x00000070


	//   ....[1]....
        /*0070*/ 	.word	0x00000820


	//----- nvinfo : EIATTR_CRS_STACK_SIZE
	.align		4
.L_93:
        /*0074*/ 	.byte	0x04, 0x1e
        /*0076*/ 	.short	(.L_95 - .L_94)
.L_94:
        /*0078*/ 	.word	0x00000000


	//----- nvinfo : EIATTR_CBANK_PARAM_SIZE
	.align		4
.L_95:
        /*007c*/ 	.byte	0x03, 0x19
        /*007e*/ 	.short	0x0020


	//----- nvinfo : EIATTR_PARAM_CBANK
	.align		4
        /*0080*/ 	.byte	0x04, 0x0a
        /*0082*/ 	.short	(.L_97 - .L_96)
	.align		4
.L_96:
        /*0084*/ 	.word	index@(.nv.constant0._Z27dpx_similarity_batch_kernelPKtS0_Pfii)
        /*0088*/ 	.short	0x0380
        /*008a*/ 	.short	0x0020


	//----- nvinfo : EIATTR_SW_WAR
	.align		4
.L_97:
        /*008c*/ 	.byte	0x04, 0x36
        /*008e*/ 	.short	(.L_99 - .L_98)
.L_98:
        /*0090*/ 	.word	0x00000008
.L_99:


//--------------------- .nv.info._Z20dpx_lcp_batch_kernelPKtS0_Piii --------------------------
	.section	.nv.info._Z20dpx_lcp_batch_kernelPKtS0_Piii,"",@"SHT_CUDA_INFO"
	.sectionflags	@""
	.align	4


	//----- nvinfo : EIATTR_CUDA_API_VERSION
	.align		4
        /*0000*/ 	.byte	0x04, 0x37
        /*0002*/ 	.short	(.L_101 - .L_100)
.L_100:
        /*0004*/ 	.word	0x00000082


	//----- nvinfo : EIATTR_KPARAM_INFO
	.align		4
.L_101:
        /*0008*/ 	.byte	0x04, 0x17
        /*000a*/ 	.short	(.L_103 - .L_102)
.L_102:
        /*000c*/ 	.word	0x00000000
        /*0010*/ 	.short	0x0004
        /*0012*/ 	.short	0x001c
        /*0014*/ 	.byte	0x00, 0xf0, 0x11, 0x00


	//----- nvinfo : EIATTR_KPARAM_INFO
	.align		4
.L_103:
        /*0018*/ 	.byte	0x04, 0x17
        /*001a*/ 	.short	(.L_105 - .L_104)
.L_104:
        /*001c*/ 	.word	0x00000000
        /*0020*/ 	.short	0x0003
        /*0022*/ 	.short	0x0018
        /*0024*/ 	.byte	0x00, 0xf0, 0x11, 0x00


	//----- nvinfo : EIATTR_KPARAM_INFO
	.align		4
.L_105:
        /*0028*/ 	.byte	0x04, 0x17
        /*002a*/ 	.short	(.L_107 - .L_106)
.L_106:
        /*002c*/ 	.word	0x00000000
        /*0030*/ 	.short	0x0002
        /*0032*/ 	.short	0x0010
        /*0034*/ 	.byte	0x00, 0xf5, 0x21, 0x00


	//----- nvinfo : EIATTR_KPARAM_INFO
	.align		4
.L_107:
        /*0038*/ 	.byte	0x04, 0x17
        /*003a*/ 	.short	(.L_109 - .L_108)
.L_108:
        /*003c*/ 	.word	0x00000000
        /*0040*/ 	.short	0x0001
        /*0042*/ 	.short	0x0008
        /*0044*/ 	.byte	0x00, 0xf5, 0x21, 0x00


	//----- nvinfo : EIATTR_KPARAM_INFO
	.align		4
.L_109:
        /*0048*/ 	.byte	0x04, 0x17
        /*004a*/ 	.short	(.L_111 - .L_110)
.L_110:
        /*004c*/ 	.word	0x00000000
        /*0050*/ 	.short	0x0000
        /*0052*/ 	.short	0x0000
        /*0054*/ 	.byte	0x00, 0xf5, 0x21, 0x00


	//----- nvinfo : EIATTR_SPARSE_MMA_MASK
	.align		4
.L_111:
        /*0058*/ 	.byte	0x03, 0x50
        /*005a*/ 	.short	0x0000


	//----- nvinfo : EIATTR_MAXREG_COUNT
	.align		4
        /*005c*/ 	.byte	0x03, 0x1b
        /*005e*/ 	.short	0x00ff


	//----- nvinfo : EIATTR_MERCURY_ISA_VERSION
	.align		4
        /*0060*/ 	.byte	0x03, 0x5f
        /*0062*/ 	.short	0x0101


	//----- nvinfo : EIATTR_VRC_CTA_INIT_COUNT
	.align		4
        /*0064*/ 	.byte	0x02, 0x4a
	.zero		1
	.zero		1


	//----- nvinfo : EIATTR_EXIT_INSTR_OFFSETS
	.align		4
        /*0068*/ 	.byte	0x04, 0x1c
        /*006a*/ 	.short	(.L_113 - .L_112)


	//   ....[0]....
.L_112:
        /*006c*/ 	.word	0x00000070


	//   ....[1]....
        /*0070*/ 	.word	0x000006d0


	//----- nvinfo : EIATTR_CBANK_PARAM_SIZE
	.align		4
.L_113:
        /*0074*/ 	.byte	0x03, 0x19
        /*0076*/ 	.short	0x0020


	//----- nvinfo : EIATTR_PARAM_CBANK
	.align		4
        /*0078*/ 	.byte	0x04, 0x0a
        /*007a*/ 	.short	(.L_115 - .L_114)
	.align		4
.L_114:
        /*007c*/ 	.word	index@(.nv.constant0._Z20dpx_lcp_batch_kernelPKtS0_Piii)
        /*0080*/ 	.short	0x0380
        /*0082*/ 	.short	0x0020


	//----- nvinfo : EIATTR_SW_WAR
	.align		4
.L_115:
        /*0084*/ 	.byte	0x04, 0x36
        /*0086*/ 	.short	(.L_117 - .L_116)
.L_116:
        /*0088*/ 	.word	0x00000008
.L_117:


//--------------------- .nv.info._Z18dpx_lcp_u16_kernelPKtS0_Pii --------------------------
	.section	.nv.info._Z18dpx_lcp_u16_kernelPKtS0_Pii,"",@"SHT_CUDA_INFO"
	.sectionflags	@""
	.align	4


	//----- nvinfo : EIATTR_CUDA_API_VERSION
	.align		4
        /*0000*/ 	.byte	0x04, 0x37
        /*0002*/ 	.short	(.L_119 - .L_118)
.L_118:
        /*0004*/ 	.word	0x00000082


	//----- nvinfo : EIATTR_KPARAM_INFO
	.align		4
.L_119:
        /*0008*/ 	.byte	0x04, 0x17
        /*000a*/ 	.short	(.L_121 - .L_120)
.L_120:
        /*000c*/ 	.word	0x00000000
        /*0010*/ 	.short	0x0003
        /*0012*/ 	.short	0x0018
        /*0014*/ 	.byte	0x00, 0xf0, 0x11, 0x00


	//----- nvinfo : EIATTR_KPARAM_INFO
	.align		4
.L_121:
        /*0018*/ 	.byte	0x04, 0x17
        /*001a*/ 	.short	(.L_123 - .L_122)
.L_122:
        /*001c*/ 	.word	0x00000000
        /*0020*/ 	.short	0x0002
        /*0022*/ 	.short	0x0010
        /*0024*/ 	.byte	0x00, 0xf5, 0x21, 0x00


	//----- nvinfo : EIATTR_KPARAM_INFO
	.align		4
.L_123:
        /*0028*/ 	.byte	0x04, 0x17
        /*002a*/ 	.short	(.L_125 - .L_124)
.L_124:
        /*002c*/ 	.word	0x00000000
        /*0030*/ 	.short	0x0001
        /*0032*/ 	.short	0x0008
        /*0034*/ 	.byte	0x00, 0xf5, 0x21, 0x00


	//----- nvinfo : EIATTR_KPARAM_INFO
	.align		4
.L_125:
        /*0038*/ 	.byte	0x04, 0x17
        /*003a*/ 	.short	(.L_127 - .L_126)
.L_126:
        /*003c*/ 	.word	0x00000000
        /*0040*/ 	.short	0x0000
        /*0042*/ 	.short	0x0000
        /*0044*/ 	.byte	0x00, 0xf5, 0x21, 0x00


	//----- nvinfo : EIATTR_SPARSE_MMA_MASK
	.align		4
.L_127:
        /*0048*/ 	.byte	0x03, 0x50
        /*004a*/ 	.short	0x0000


	//----- nvinfo : EIATTR_MAXREG_COUNT
	.align		4
        /*004c*/ 	.byte	0x03, 0x1b
        /*004e*/ 	.short	0x00ff


	//----- nvinfo : EIATTR_MERCURY_ISA_VERSION
	.align		4
        /*0050*/ 	.byte	0x03, 0x5f
        /*0052*/ 	.short	0x0101


	//----- nvinfo : EIATTR_VRC_CTA_INIT_COUNT
	.align		4
        /*0054*/ 	.byte	0x02, 0x4a
	.zero		1
	.zero		1


	//----- nvinfo : EIATTR_EXIT_INSTR_OFFSETS
	.align		4
        /*0058*/ 	.byte	0x04, 0x1c
        /*005a*/ 	.short	(.L_129 - .L_128)


	//   ....[0]....
.L_128:
        /*005c*/ 	.word	0x00000040


	//   ....[1]....
        /*0060*/ 	.word	0x000001c0


	//   ....[2]....
        /*0064*/ 	.word	0x000001f0


	//----- nvinfo : EIATTR_CBANK_PARAM_SIZE
	.align		4
.L_129:
        /*0068*/ 	.byte	0x03, 0x19
        /*006a*/ 	.short	0x001c


	//----- nvinfo : EIATTR_PARAM_CBANK
	.align		4
        /*006c*/ 	.byte	0x04, 0x0a
        /*006e*/ 	.short	(.L_131 - .L_130)
	.align		4
.L_130:
        /*0070*/ 	.word	index@(.nv.constant0._Z18dpx_lcp_u16_kernelPKtS0_Pii)
        /*0074*/ 	.short	0x0380
        /*0076*/ 	.short	0x001c


	//----- nvinfo : EIATTR_SW_WAR
	.align		4
.L_131:
        /*0078*/ 	.byte	0x04, 0x36
        /*007a*/ 	.short	(.L_133 - .L_132)
.L_132:
        /*007c*/ 	.word	0x00000008
.L_133:


//--------------------- .nv.info._Z14dpx_lcp_kernelPK6short2S1_Pii --------------------------
	.section	.nv.info._Z14dpx_lcp_kernelPK6short2S1_Pii,"",@"SHT_CUDA_INFO"
	.sectionflags	@""
	.align	4


	//----- nvinfo : EIATTR_CUDA_API_VERSION
	.align		4
        /*0000*/ 	.byte	0x04, 0x37
        /*0002*/ 	.short	(.L_135 - .L_134)
.L_134:
        /*0004*/ 	.word	0x00000082


	//----- nvinfo : EIATTR_KPARAM_INFO
	.align		4
.L_135:
        /*0008*/ 	.byte	0x04, 0x17
        /*000a*/ 	.short	(.L_137 - .L_136)
.L_136:
        /*000c*/ 	.word	0x00000000
        /*0010*/ 	.short	0x0003
        /*0012*/ 	.short	0x0018
        /*0014*/ 	.byte	0x00, 0xf0, 0x11, 0x00


	//----- nvinfo : EIATTR_KPARAM_INFO
	.align		4
.L_137:
        /*0018*/ 	.byte	0x04, 0x17
        /*001a*/ 	.short	(.L_139 - .L_138)
.L_138:
        /*001c*/ 	.word	0x00000000
        /*0020*/ 	.short	0x0002
        /*0022*/ 	.short	0x0010
        /*0024*/ 	.byte	0x00, 0xf5, 0x21, 0x00


	//----- nvinfo : EIATTR_KPARAM_INFO
	.align		4
.L_139:
        /*0028*/ 	.byte	0x04, 0x17
        /*002a*/ 	.short	(.L_141 - .L_140)
.L_140:
        /*002c*/ 	.word	0x00000000
        /*0030*/ 	.short	0x0001
        /*0032*/ 	.short	0x0008
        /*0034*/ 	.byte	0x00, 0xf5, 0x21, 0x00


	//----- nvinfo : EIATTR_KPARAM_INFO
	.align		4
.L_141:
        /*0038*/ 	.byte	0x04, 0x17
        /*003a*/ 	.short	(.L_143 - .L_142)
.L_142:
        /*003c*/ 	.word	0x00000000
        /*0040*/ 	.short	0x0000
        /*0042*/ 	.short	0x0000
        /*0044*/ 	.byte	0x00, 0xf5, 0x21, 0x00


	//----- nvinfo : EIATTR_SPARSE_MMA_MASK
	.align		4
.L_143:
        /*0048*/ 	.byte	0x03, 0x50
        /*004a*/ 	.short	0x0000


	//----- nvinfo : EIATTR_MAXREG_COUNT
	.align		4
        /*004c*/ 	.byte	0x03, 0x1b
        /*004e*/ 	.short	0x00ff


	//----- nvinfo : EIATTR_MERCURY_ISA_VERSION
	.align		4
        /*0050*/ 	.byte	0x03, 0x5f
        /*0052*/ 	.short	0x0101


	//----- nvinfo : EIATTR_VRC_CTA_INIT_COUNT
	.align		4
        /*0054*/ 	.byte	0x02, 0x4a
	.zero		1
	.zero		1


	//----- nvinfo : EIATTR_EXIT_INSTR_OFFSETS
	.align		4
        /*0058*/ 	.byte	0x04, 0x1c
        /*005a*/ 	.short	(.L_145 - .L_144)


	//   ....[0]....
.L_144:
        /*005c*/ 	.word	0x00000040


	//   ....[1]....
        /*0060*/ 	.word	0x00000330


	//   ....[2]....
        /*0064*/ 	.word	0x00000360


	//----- nvinfo : EIATTR_CBANK_PARAM_SIZE
	.align		4
.L_145:
        /*0068*/ 	.byte	0x03, 0x19
        /*006a*/ 	.short	0x001c


	//----- nvinfo : EIATTR_PARAM_CBANK
	.align		4
        /*006c*/ 	.byte	0x04, 0x0a
        /*006e*/ 	.short	(.L_147 - .L_146)
	.align		4
.L_146:
        /*0070*/ 	.word	index@(.nv.constant0._Z14dpx_lcp_kernelPK6short2S1_Pii)
        /*0074*/ 	.short	0x0380
        /*0076*/ 	.short	0x001c


	//----- nvinfo : EIATTR_SW_WAR
	.align		4
.L_147:
        /*0078*/ 	.byte	0x04, 0x36
        /*007a*/ 	.short	(.L_149 - .L_148)
.L_148:
        /*007c*/ 	.word	0x00000008
.L_149:


//--------------------- .nv.callgraph             --------------------------
	.section	.nv.callgraph,"",@"SHT_CUDA_CALLGRAPH"
	.align	4
	.sectionentsize	8
	.align		4
        /*0000*/ 	.word	0x00000000
	.align		4
        /*0004*/ 	.word	0xffffffff
	.align		4
        /*0008*/ 	.word	0x00000000
	.align		4
        /*000c*/ 	.word	0xfffffffe
	.align		4
        /*0010*/ 	.word	0x00000000
	.align		4
        /*0014*/ 	.word	0xfffffffd
	.align		4
        /*0018*/ 	.word	0x00000000
	.align		4
        /*001c*/ 	.word	0xfffffffc


//--------------------- .text._Z24reversible_einsum_kernelPKhS0_Phfiii --------------------------
	.section	.text._Z24reversible_einsum_kernelPKhS0_Phfiii,"ax",@progbits
	.align	128
        .global         _Z24reversible_einsum_kernelPKhS0_Phfiii
        .type           _Z24reversible_einsum_kernelPKhS0_Phfiii,@function
        .size           _Z24reversible_einsum_kernelPKhS0_Phfiii,(.L_x_38 - _Z24reversible_einsum_kernelPKhS0_Phfiii)
        .other          _Z24reversible_einsum_kernelPKhS0_Phfiii,@"STO_CUDA_ENTRY STV_DEFAULT"
_Z24reversible_einsum_kernelPKhS0_Phfiii:
.text._Z24reversible_einsum_kernelPKhS0_Phfiii:
[----:B------:R-:W-:Y:S01]  /*0000*/  LDC R1, c[0x0][0x37c] ;  /* 0x0000df00ff017b82 */ /* 0x000fe20000000800 */
[----:B------:R-:W0:Y:S07]  /*0010*/  S2R R5, SR_TID.X ;  /* 0x0000000000057919 */ /* 0x000e2e0000002100 */
[----:B------:R-:W1:Y:S01]  /*0020*/  LDC R14, c[0x0][0x364] ;  /* 0x0000d900ff0e7b82 */ /* 0x000e620000000800 */
[----:B------:R-:W2:Y:S01]  /*0030*/  LDCU UR6, c[0x0][0x39c] ;  /* 0x00007380ff0677ac */ /* 0x000ea20008000800 */
[----:B------:R-:W1:Y:S06]  /*0040*/  S2R R3, SR_TID.Y ;  /* 0x0000000000037919 */ /* 0x000e6c0000002200 */
[----:B------:R-:W0:Y:S08]  /*0050*/  S2UR UR5, SR_CTAID.X ;  /* 0x00000000000579c3 */ /* 0x000e300000002500 */
[----:B------:R-:W0:Y:S08]  /*0060*/  LDC R0, c[0x0][0x360] ;  /* 0x0000d800ff007b82 */ /* 0x000e300000000800 */
[----:B------:R-:W1:Y:S08]  /*0070*/  S2UR UR4, SR_CTAID.Y ;  /* 0x00000000000479c3 */ /* 0x000e700000002600 */
[----:B------:R-:W3:Y:S01]  /*0080*/  LDC R15, c[0x0][0x3a0] ;  /* 0x0000e800ff0f7b82 */ /* 0x000ee20000000800 */
[----:B0-----:R-:W-:-:S02]  /*0090*/  IMAD R0, R0, UR5, R5 ;  /* 0x0000000500007c24 */ /* 0x001fc4000f8e0205 */
[----:B-1----:R-:W-:-:S03]  /*00a0*/  IMAD R14, R14, UR4, R3 ;  /* 0x000000040e0e7c24 */ /* 0x002fc6000f8e0203 */
[----:B---3--:R-:W-:-:S04]  /*00b0*/  ISETP.GE.AND P0, PT, R0, R15, PT ;  /* 0x0000000f0000720c */ /* 0x008fc80003f06270 */
[----:B--2---:R-:W-:-:S13]  /*00c0*/  ISETP.GE.OR P0, PT, R14, UR6, P0 ;  /* 0x000000060e007c0c */ /* 0x004fda0008706670 */
[----:B------:R-:W-:Y:S05]  /*00d0*/  @P0 EXIT ;  /* 0x000000000000094d */ /* 0x000fea0003800000 */
[----:B------:R-:W0:Y:S01]  /*00e0*/  LDCU UR5, c[0x0][0x3a4] ;  /* 0x00007480ff0577ac */ /* 0x000e220008000800 */
[----:B------:R-:W-:Y:S01]  /*00f0*/  IMAD.MOV.U32 R18, RZ, RZ, RZ ;  /* 0x000000ffff127224 */ /* 0x000fe200078e00ff */
[----:B------:R-:W1:Y:S01]  /*0100*/  LDCU.64 UR8, c[0x0][0x358] ;  /* 0x00006b00ff0877ac */ /* 0x000e620008000a00 */
[----:B0-----:R-:W-:-:S09]  /*0110*/  UISETP.GE.AND UP0, UPT, UR5, 0x1, UPT ;  /* 0x000000010500788c */ /* 0x001fd2000bf06270 */
[----:B-1----:R-:W-:Y:S05]  /*0120*/  BRA.U !UP0, `(.L_x_0) ;  /* 0x0000000d080c7547 */ /* 0x002fea000b800000 */
[----:B------:R-:W-:Y:S02]  /*0130*/  UISETP.GE.U32.AND UP1, UPT, UR5, 0x8, UPT ;  /* 0x000000080500788c */ /* 0x000fe4000bf26070 */
[----:B------:R-:W-:Y:S01]  /*0140*/  IMAD R17, R14, UR5, RZ ;  /* 0x000000050e117c24 */ /* 0x000fe2000f8e02ff */
[----:B------:R-:W-:Y:S01]  /*0150*/  ULOP3.LUT UR6, UR5, 0x7, URZ, 0xc0, !UPT ;  /* 0x0000000705067892 */ /* 0x000fe2000f8ec0ff */
[----:B------:R-:W-:Y:S01]  /*0160*/  IMAD.MOV.U32 R18, RZ, RZ, RZ ;  /* 0x000000ffff127224 */ /* 0x000fe200078e00ff */
[----:B------:R-:W-:Y:S02]  /*0170*/  UMOV UR4, URZ ;  /* 0x000000ff00047c82 */ /* 0x000fe40008000000 */
[----:B------:R-:W-:Y:S02]  /*0180*/  UISETP.NE.AND UP0, UPT, UR6, URZ, UPT ;  /* 0x000000ff0600728c */ /* 0x000fe4000bf05270 */
[----:B------:R-:W-:Y:S09]  /*0190*/  BRA.U !UP1, `(.L_x_1) ;  /* 0x0000000509687547 */ /* 0x000ff2000b800000 */
[----:B------:R-:W0:Y:S01]  /*01a0*/  LDCU.64 UR10, c[0x0][0x380] ;  /* 0x00007000ff0a77ac */ /* 0x000e220008000a00 */
[----:B------:R-:W-:Y:S01]  /*01b0*/  SHF.R.S32.HI R19, RZ, 0x1f, R15 ;  /* 0x0000001fff137819 */ /* 0x000fe2000001140f */
[----:B------:R-:W-:Y:S01]  /*01c0*/  IMAD.MOV.U32 R18, RZ, RZ, RZ ;  /* 0x000000ffff127224 */ /* 0x000fe200078e00ff */
[----:B------:R-:W-:Y:S01]  /*01d0*/  ULOP3.LUT UR4, UR5, 0x7ffffff8, URZ, 0xc0, !UPT ;  /* 0x7ffffff805047892 */ /* 0x000fe2000f8ec0ff */
[----:B------:R-:W-:Y:S01]  /*01e0*/  IMAD.MOV.U32 R16, RZ, RZ, R0 ;  /* 0x000000ffff107224 */ /* 0x000fe200078e0000 */
[----:B------:R-:W1:Y:S02]  /*01f0*/  LDCU.64 UR12, c[0x0][0x388] ;  /* 0x00007100ff0c77ac */ /* 0x000e640008000a00 */
[----:B------:R-:W-:Y:S01]  /*0200*/  UIADD3 UR7, UPT, UPT, -UR4, URZ, URZ ;  /* 0x000000ff04077290 */ /* 0x000fe2000fffe1ff */
[----:B0-----:R-:W-:-:S04]  /*0210*/  IADD3 R8, P0, PT, R17, UR10, RZ ;  /* 0x0000000a11087c10 */ /* 0x001fc8000ff1e0ff */
[----:B------:R-:W-:-:S04]  /*0220*/  IADD3 R8, P1, PT, R8, 0x3, RZ ;  /* 0x0000000308087810 */ /* 0x000fc80007f3e0ff */
[----:B-1----:R-:W-:-:S09]  /*0230*/  IADD3.X R9, PT, PT, RZ, UR11, RZ, P1, P0 ;  /* 0x0000000bff097c10 */ /* 0x002fd20008fe04ff */
.L_x_2:
[----:B------:R-:W-:-:S04]  /*0240*/  IADD3 R2, P0, PT, R16, UR12, RZ ;  /* 0x0000000c10027c10 */ /* 0x000fc8000ff1e0ff */
[----:B------:R-:W-:Y:S02]  /*0250*/  LEA.HI.X.SX32 R3, R16, UR13, 0x1, P0 ;  /* 0x0000000d10037c11 */ /* 0x000fe400080f0eff */
[----:B------:R-:W-:-:S03]  /*0260*/  IADD3 R6, P0, PT, R2, R15, RZ ;  /* 0x0000000f02067210 */ /* 0x000fc60007f1e0ff */
[----:B------:R0:W2:Y:S02]  /*0270*/  LDG.E.U8.CONSTANT R20, desc[UR8][R2.64] ;  /* 0x0000000802147981 */ /* 0x0000a4000c1e9100 */
[----:B------:R-:W-:Y:S01]  /*0280*/  IMAD.X R7, R19, 0x1, R3, P0 ;  /* 0x0000000113077824 */ /* 0x000fe200000e0603 */
[----:B------:R-:W-:-:S04]  /*0290*/  IADD3 R10, P0, PT, R6, R15, RZ ;  /* 0x0000000f060a7210 */ /* 0x000fc80007f1e0ff */
[----:B------:R1:W3:Y:S01]  /*02a0*/  LDG.E.U8.CONSTANT R21, desc[UR8][R6.64] ;  /* 0x0000000806157981 */ /* 0x0002e2000c1e9100 */
[C---:B------:R-:W-:Y:S01]  /*02b0*/  IMAD.X R11, R19.reuse, 0x1, R7, P0 ;  /* 0x00000001130b7824 */ /* 0x040fe200000e0607 */
[-C--:B------:R-:W-:Y:S01]  /*02c0*/  IADD3 R12, P0, PT, R10, R15.reuse, RZ ;  /* 0x0000000f0a0c7210 */ /* 0x080fe20007f1e0ff */
[----:B0-----:R-:W-:Y:S02]  /*02d0*/  IMAD.MOV.U32 R2, RZ, RZ, R8 ;  /* 0x000000ffff027224 */ /* 0x001fe400078e0008 */
[----:B------:R-:W-:Y:S01]  /*02e0*/  IMAD.MOV.U32 R3, RZ, RZ, R9 ;  /* 0x000000ffff037224 */ /* 0x000fe200078e0009 */
[----:B------:R0:W4:Y:S01]  /*02f0*/  LDG.E.U8.CONSTANT R24, desc[UR8][R10.64] ;  /* 0x000000080a187981 */ /* 0x000122000c1e9100 */
[C---:B------:R-:W-:Y:S01]  /*0300*/  IMAD.X R13, R19.reuse, 0x1, R11, P0 ;  /* 0x00000001130d7824 */ /* 0x040fe200000e060b */
[-C--:B------:R-:W-:Y:S02]  /*0310*/  IADD3 R4, P0, PT, R12, R15.reuse, RZ ;  /* 0x0000000f0c047210 */ /* 0x080fe40007f1e0ff */
[----:B------:R-:W5:Y:S03]  /*0320*/  LDG.E.U8.CONSTANT R22, desc[UR8][R2.64+-0x3] ;  /* 0xfffffd0802167981 */ /* 0x000f66000c1e9100 */
[----:B------:R-:W-:Y:S01]  /*0330*/  IMAD.X R5, R19, 0x1, R13, P0 ;  /* 0x0000000113057824 */ /* 0x000fe200000e060d */
[----:B------:R-:W4:Y:S01]  /*0340*/  LDG.E.U8.CONSTANT R23, desc[UR8][R2.64+-0x2] ;  /* 0xfffffe0802177981 */ /* 0x000f22000c1e9100 */
[----:B-1----:R-:W-:-:S03]  /*0350*/  IADD3 R6, P0, PT, R4, R15, RZ ;  /* 0x0000000f04067210 */ /* 0x002fc60007f1e0ff */
[----:B------:R-:W4:Y:S02]  /*0360*/  LDG.E.U8.CONSTANT R12, desc[UR8][R12.64] ;  /* 0x000000080c0c7981 */ /* 0x000f24000c1e9100 */
[C---:B------:R-:W-:Y:S01]  /*0370*/  IMAD.X R7, R19.reuse, 0x1, R5, P0 ;  /* 0x0000000113077824 */ /* 0x040fe200000e0605 */
[-C--:B------:R-:W-:Y:S01]  /*0380*/  IADD3 R8, P0, PT, R6, R15.reuse, RZ ;  /* 0x0000000f06087210 */ /* 0x080fe20007f1e0ff */
[----:B------:R-:W4:Y:S04]  /*0390*/  LDG.E.U8.CONSTANT R26, desc[UR8][R2.64] ;  /* 0x00000008021a7981 */ /* 0x000f28000c1e9100 */
[----:B------:R-:W4:Y:S01]  /*03a0*/  LDG.E.U8.CONSTANT R25, desc[UR8][R2.64+-0x1] ;  /* 0xffffff0802197981 */ /* 0x000f22000c1e9100 */
[----:B------:R-:W-:Y:S01]  /*03b0*/  IMAD.X R9, R19, 0x1, R7, P0 ;  /* 0x0000000113097824 */ /* 0x000fe200000e0607 */
[----:B0-----:R-:W-:-:S02]  /*03c0*/  IADD3 R10, P0, PT, R8, R15, RZ ;  /* 0x0000000f080a7210 */ /* 0x001fc40007f1e0ff */
[----:B------:R0:W4:Y:S04]  /*03d0*/  LDG.E.U8.CONSTANT R4, desc[UR8][R4.64] ;  /* 0x0000000804047981 */ /* 0x000128000c1e9100 */
[----:B------:R1:W4:Y:S01]  /*03e0*/  LDG.E.U8.CONSTANT R6, desc[UR8][R6.64] ;  /* 0x0000000806067981 */ /* 0x000322000c1e9100 */
[----:B------:R-:W-:-:S03]  /*03f0*/  IMAD.X R11, R19, 0x1, R9, P0 ;  /* 0x00000001130b7824 */ /* 0x000fc600000e0609 */
[----:B------:R-:W4:Y:S04]  /*0400*/  LDG.E.U8.CONSTANT R27, desc[UR8][R2.64+0x1] ;  /* 0x00000108021b7981 */ /* 0x000f28000c1e9100 */
[----:B------:R4:W4:Y:S04]  /*0410*/  LDG.E.U8.CONSTANT R8, desc[UR8][R8.64] ;  /* 0x0000000808087981 */ /* 0x000928000c1e9100 */
[----:B------:R-:W4:Y:S04]  /*0420*/  LDG.E.U8.CONSTANT R13, desc[UR8][R2.64+0x2] ;  /* 0x00000208020d7981 */ /* 0x000f28000c1e9100 */
[----:B------:R-:W4:Y:S04]  /*0430*/  LDG.E.U8.CONSTANT R10, desc[UR8][R10.64] ;  /* 0x000000080a0a7981 */ /* 0x000f28000c1e9100 */
[----:B------:R-:W4:Y:S04]  /*0440*/  LDG.E.U8.CONSTANT R29, desc[UR8][R2.64+0x3] ;  /* 0x00000308021d7981 */ /* 0x000f28000c1e9100 */
[----:B------:R-:W4:Y:S01]  /*0450*/  LDG.E.U8.CONSTANT R28, desc[UR8][R2.64+0x4] ;  /* 0x00000408021c7981 */ /* 0x000f22000c1e9100 */
[----:B------:R-:W-:-:S04]  /*0460*/  UIADD3 UR7, UPT, UPT, UR7, 0x8, URZ ;  /* 0x0000000807077890 */ /* 0x000fc8000fffe0ff */
[----:B------:R-:W-:Y:S01]  /*0470*/  UISETP.NE.AND UP1, UPT, UR7, URZ, UPT ;  /* 0x000000ff0700728c */ /* 0x000fe2000bf25270 */
[----:B------:R-:W-:Y:S01]  /*0480*/  IMAD R16, R15, 0x8, R16 ;  /* 0x000000080f107824 */ /* 0x000fe200078e0210 */
[----:B--2---:R-:W-:-:S04]  /*0490*/  ISETP.NE.AND P0, PT, R20, RZ, PT ;  /* 0x000000ff1400720c */ /* 0x004fc80003f05270 */
[----:B0-----:R-:W-:Y:S02]  /*04a0*/  FSEL R5, RZ, 1, !P0 ;  /* 0x3f800000ff057808 */ /* 0x001fe40004000000 */
[----:B---3--:R-:W-:-:S04]  /*04b0*/  ISETP.NE.AND P3, PT, R21, RZ, PT ;  /* 0x000000ff1500720c */ /* 0x008fc80003f65270 */
[----:B-1----:R-:W-:Y:S02]  /*04c0*/  FSEL R7, RZ, 1, !P3 ;  /* 0x3f800000ff077808 */ /* 0x002fe40005800000 */
[----:B-----5:R-:W-:Y:S02]  /*04d0*/  ISETP.NE.AND P2, PT, R22, RZ, PT ;  /* 0x000000ff1600720c */ /* 0x020fe40003f45270 */
[----:B----4-:R-:W-:Y:S02]  /*04e0*/  ISETP.NE.AND P0, PT, R24, RZ, PT ;  /* 0x000000ff1800720c */ /* 0x010fe40003f05270 */
[----:B------:R-:W-:Y:S02]  /*04f0*/  ISETP.NE.AND P1, PT, R23, RZ, PT ;  /* 0x000000ff1700720c */ /* 0x000fe40003f25270 */
[----:B------:R-:W-:Y:S02]  /*0500*/  FSEL R5, R5, RZ, P2 ;  /* 0x000000ff05057208 */ /* 0x000fe40001000000 */
[----:B------:R-:W-:-:S02]  /*0510*/  ISETP.NE.AND P2, PT, R12, RZ, PT ;  /* 0x000000ff0c00720c */ /* 0x000fc40003f45270 */
[----:B------:R-:W-:Y:S01]  /*0520*/  FSEL R12, R7, RZ, P1 ;  /* 0x000000ff070c7208 */ /* 0x000fe20000800000 */
[----:B------:R-:W-:Y:S01]  /*0530*/  FADD R5, R5, R18 ;  /* 0x0000001205057221 */ /* 0x000fe20000000000 */
[----:B------:R-:W-:Y:S02]  /*0540*/  FSEL R9, RZ, 1, !P0 ;  /* 0x3f800000ff097808 */ /* 0x000fe40004000000 */
[----:B------:R-:W-:Y:S02]  /*0550*/  ISETP.NE.AND P0, PT, R26, RZ, PT ;  /* 0x000000ff1a00720c */ /* 0x000fe40003f05270 */
[----:B------:R-:W-:Y:S02]  /*0560*/  FSEL R7, RZ, 1, !P2 ;  /* 0x3f800000ff077808 */ /* 0x000fe40005000000 */
[----:B------:R-:W-:Y:S01]  /*0570*/  ISETP.NE.AND P3, PT, R25, RZ, PT ;  /* 0x000000ff1900720c */ /* 0x000fe20003f65270 */
[----:B------:R-:W-:Y:S01]  /*0580*/  FADD R5, R5, R12 ;  /* 0x0000000c05057221 */ /* 0x000fe20000000000 */
[----:B------:R-:W-:-:S02]  /*0590*/  FSEL R12, R7, RZ, P0 ;  /* 0x000000ff070c7208 */ /* 0x000fc40000000000 */
[----:B------:R-:W-:Y:S02]  /*05a0*/  FSEL R18, R9, RZ, P3 ;  /* 0x000000ff09127208 */ /* 0x000fe40001800000 */
[----:B------:R-:W-:Y:S02]  /*05b0*/  ISETP.NE.AND P0, PT, R4, RZ, PT ;  /* 0x000000ff0400720c */ /* 0x000fe40003f05270 */
[----:B------:R-:W-:Y:S01]  /*05c0*/  ISETP.NE.AND P3, PT, R6, RZ, PT ;  /* 0x000000ff0600720c */ /* 0x000fe20003f65270 */
[----:B------:R-:W-:Y:S01]  /*05d0*/  FADD R5, R5, R18 ;  /* 0x0000001205057221 */ /* 0x000fe20000000000 */
[----:B------:R-:W-:Y:S02]  /*05e0*/  ISETP.NE.AND P2, PT, R27, RZ, PT ;  /* 0x000000ff1b00720c */ /* 0x000fe40003f45270 */
[----:B------:R-:W-:Y:S01]  /*05f0*/  FSEL R4, RZ, 1, !P0 ;  /* 0x3f800000ff047808 */ /* 0x000fe20004000000 */
[----:B------:R-:W-:Y:S01]  /*0600*/  FADD R5, R5, R12 ;  /* 0x0000000c05057221 */ /* 0x000fe20000000000 */
[----:B------:R-:W-:-:S02]  /*0610*/  ISETP.NE.AND P0, PT, R8, RZ, PT ;  /* 0x000000ff0800720c */ /* 0x000fc40003f05270 */
[----:B------:R-:W-:Y:S02]  /*0620*/  FSEL R4, R4, RZ, P2 ;  /* 0x000000ff04047208 */ /* 0x000fe40001000000 */
[----:B------:R-:W-:Y:S02]  /*0630*/  ISETP.NE.AND P1, PT, R13, RZ, PT ;  /* 0x000000ff0d00720c */ /* 0x000fe40003f25270 */
[----:B------:R-:W-:Y:S01]  /*0640*/  FSEL R6, RZ, 1, !P3 ;  /* 0x3f800000ff067808 */ /* 0x000fe20005800000 */
[----:B------:R-:W-:Y:S01]  /*0650*/  FADD R4, R5, R4 ;  /* 0x0000000405047221 */ /* 0x000fe20000000000 */
[----:B------:R-:W-:Y:S02]  /*0660*/  ISETP.NE.AND P2, PT, R10, RZ, PT ;  /* 0x000000ff0a00720c */ /* 0x000fe40003f45270 */
[----:B------:R-:W-:Y:S02]  /*0670*/  FSEL R8, RZ, 1, !P0 ;  /* 0x3f800000ff087808 */ /* 0x000fe40004000000 */
[----:B------:R-:W-:-:S02]  /*0680*/  ISETP.NE.AND P3, PT, R29, RZ, PT ;  /* 0x000000ff1d00720c */ /* 0x000fc40003f65270 */
[----:B------:R-:W-:Y:S02]  /*0690*/  FSEL R7, R6, RZ, P1 ;  /* 0x000000ff06077208 */ /* 0x000fe40000800000 */
[----:B------:R-:W-:Y:S02]  /*06a0*/  ISETP.NE.AND P0, PT, R28, RZ, PT ;  /* 0x000000ff1c00720c */ /* 0x000fe40003f05270 */
[----:B------:R-:W-:Y:S01]  /*06b0*/  FSEL R5, R8, RZ, P3 ;  /* 0x000000ff08057208 */ /* 0x000fe20001800000 */
[----:B------:R-:W-:Y:S01]  /*06c0*/  FADD R4, R4, R7 ;  /* 0x0000000704047221 */ /* 0x000fe20000000000 */
[----:B------:R-:W-:Y:S02]  /*06d0*/  FSEL R6, RZ, 1, !P2 ;  /* 0x3f800000ff067808 */ /* 0x000fe40005000000 */
[----:B------:R-:W-:Y:S01]  /*06e0*/  IADD3 R8, P1, PT, R2, 0x8, RZ ;  /* 0x0000000802087810 */ /* 0x000fe20007f3e0ff */
[----:B------:R-:W-:Y:S01]  /*06f0*/  FADD R4, R4, R5 ;  /* 0x0000000504047221 */ /* 0x000fe20000000000 */
[----:B------:R-:W-:-:S03]  /*0700*/  FSEL R7, R6, RZ, P0 ;  /* 0x000000ff06077208 */ /* 0x000fc60000000000 */
[----:B------:R-:W-:Y:S02]  /*0710*/  IMAD.X R9, RZ, RZ, R3, P1 ;  /* 0x000000ffff097224 */ /* 0x000fe400008e0603 */
[----:B------:R-:W-:Y:S01]  /*0720*/  FADD R18, R4, R7 ;  /* 0x0000000704127221 */ /* 0x000fe20000000000 */
[----:B------:R-:W-:Y:S06]  /*0730*/  BRA.U UP1, `(.L_x_2) ;  /* 0xfffffff901c07547 */ /* 0x000fec000b83ffff */
.L_x_1:
[----:B------:R-:W-:Y:S05]  /*0740*/  BRA.U !UP0, `(.L_x_0) ;  /* 0x0000000508847547 */ /* 0x000fea000b800000 */
[----:B------:R-:W-:Y:S02]  /*0750*/  UISETP.GE.U32.AND UP0, UPT, UR6, 0x4, UPT ;  /* 0x000000040600788c */ /* 0x000fe4000bf06070 */
[----:B------:R-:W-:-:S04]  /*0760*/  ULOP3.LUT UR7, UR5, 0x3, URZ, 0xc0, !UPT ;  /* 0x0000000305077892 */ /* 0x000fc8000f8ec0ff */
[----:B------:R-:W-:-:S03]  /*0770*/  UISETP.NE.AND UP1, UPT, UR7, URZ, UPT ;  /* 0x000000ff0700728c */ /* 0x000fc6000bf25270 */
[----:B------:R-:W-:Y:S08]  /*0780*/  BRA.U !UP0, `(.L_x_3) ;  /* 0x0000000108b87547 */ /* 0x000ff0000b800000 */
[----:B------:R-:W0:Y:S01]  /*0790*/  LDC.64 R12, c[0x0][0x388] ;  /* 0x0000e200ff0c7b82 */ /* 0x000e220000000a00 */
[----:B------:R-:W-:Y:S01]  /*07a0*/  IMAD R2, R15, UR4, R0 ;  /* 0x000000040f027c24 */ /* 0x000fe2000f8e0200 */
[----:B------:R-:W-:Y:S01]  /*07b0*/  SHF.R.S32.HI R7, RZ, 0x1f, R15 ;  /* 0x0000001fff077819 */ /* 0x000fe2000001140f */
[----:B------:R-:W-:-:S05]  /*07c0*/  VIADD R11, R17, UR4 ;  /* 0x00000004110b7c36 */ /* 0x000fca0008000000 */
[----:B------:R-:W1:Y:S01]  /*07d0*/  LDC.64 R4, c[0x0][0x380] ;  /* 0x0000e000ff047b82 */ /* 0x000e620000000a00 */
[----:B0-----:R-:W-:-:S04]  /*07e0*/  IADD3 R12, P0, PT, R2, R12, RZ ;  /* 0x0000000c020c7210 */ /* 0x001fc80007f1e0ff */
[----:B------:R-:W-:Y:S02]  /*07f0*/  LEA.HI.X.SX32 R13, R2, R13, 0x1, P0 ;  /* 0x0000000d020d7211 */ /* 0x000fe400000f0eff */
[-C--:B------:R-:W-:Y:S02]  /*0800*/  IADD3 R8, P1, PT, R12, R15.reuse, RZ ;  /* 0x0000000f0c087210 */ /* 0x080fe40007f3e0ff */
[----:B-1----:R-:W-:Y:S01]  /*0810*/  IADD3 R10, P0, PT, R11, R4, RZ ;  /* 0x000000040b0a7210 */ /* 0x002fe20007f1e0ff */
[----:B------:R-:W2:Y:S02]  /*0820*/  LDG.E.U8.CONSTANT R12, desc[UR8][R12.64] ;  /* 0x000000080c0c7981 */ /* 0x000ea4000c1e9100 */
[----:B------:R-:W-:Y:S02]  /*0830*/  IMAD.X R9, R7, 0x1, R13, P1 ;  /* 0x0000000107097824 */ /* 0x000fe400008e060d */
[----:B------:R-:W-:Y:S01]  /*0840*/  IMAD.X R11, RZ, RZ, R5, P0 ;  /* 0x000000ffff0b7224 */ /* 0x000fe200000e0605 */
[----:B------:R-:W-:-:S02]  /*0850*/  IADD3 R2, P0, PT, R8, R15, RZ ;  /* 0x0000000f08027210 */ /* 0x000fc40007f1e0ff */
[----:B------:R-:W-:Y:S01]  /*0860*/  IADD3 R4, P1, P2, R4, UR4, R17 ;  /* 0x0000000404047c10 */ /* 0x000fe2000fa3e011 */
[----:B------:R0:W3:Y:S02]  /*0870*/  LDG.E.U8.CONSTANT R19, desc[UR8][R8.64] ;  /* 0x0000000808137981 */ /* 0x0000e4000c1e9100 */
[----:B------:R-:W-:Y:S01]  /*0880*/  IMAD.X R3, R7, 0x1, R9, P0 ;  /* 0x0000000107037824 */ /* 0x000fe200000e0609 */
[----:B------:R-:W-:Y:S01]  /*0890*/  IADD3 R6, P0, PT, R2, R15, RZ ;  /* 0x0000000f02067210 */ /* 0x000fe20007f1e0ff */
[----:B------:R-:W4:Y:S01]  /*08a0*/  LDG.E.U8.CONSTANT R10, desc[UR8][R10.64] ;  /* 0x000000080a0a7981 */ /* 0x000f22000c1e9100 */
[----:B------:R-:W-:-:S03]  /*08b0*/  IADD3.X R5, PT, PT, RZ, R5, RZ, P1, P2 ;  /* 0x00000005ff057210 */ /* 0x000fc60000fe44ff */
[----:B------:R-:W-:Y:S01]  /*08c0*/  IMAD.X R7, R7, 0x1, R3, P0 ;  /* 0x0000000107077824 */ /* 0x000fe200000e0603 */
[----:B------:R-:W5:Y:S04]  /*08d0*/  LDG.E.U8.CONSTANT R2, desc[UR8][R2.64] ;  /* 0x0000000802027981 */ /* 0x000f68000c1e9100 */
[----:B------:R-:W5:Y:S04]  /*08e0*/  LDG.E.U8.CONSTANT R16, desc[UR8][R4.64+0x1] ;  /* 0x0000010804107981 */ /* 0x000f68000c1e9100 */
[----:B------:R-:W5:Y:S04]  /*08f0*/  LDG.E.U8.CONSTANT R13, desc[UR8][R4.64+0x2] ;  /* 0x00000208040d7981 */ /* 0x000f68000c1e9100 */
[----:B------:R-:W5:Y:S04]  /*0900*/  LDG.E.U8.CONSTANT R6, desc[UR8][R6.64] ;  /* 0x0000000806067981 */ /* 0x000f68000c1e9100 */
[----:B------:R-:W5:Y:S01]  /*0910*/  LDG.E.U8.CONSTANT R20, desc[UR8][R4.64+0x3] ;  /* 0x0000030804147981 */ /* 0x000f62000c1e9100 */
[----:B------:R-:W-:Y:S01]  /*0920*/  UIADD3 UR4, UPT, UPT, UR4, 0x4, URZ ;  /* 0x0000000404047890 */ /* 0x000fe2000fffe0ff */
[----:B--2---:R-:W-:-:S04]  /*0930*/  ISETP.NE.AND P0, PT, R12, RZ, PT ;  /* 0x000000ff0c00720c */ /* 0x004fc80003f05270 */
[----:B0-----:R-:W-:Y:S02]  /*0940*/  FSEL R8, RZ, 1, !P0 ;  /* 0x3f800000ff087808 */ /* 0x001fe40004000000 */
[----:B---3--:R-:W-:Y:S02]  /*0950*/  ISETP.NE.AND P3, PT, R19, RZ, PT ;  /* 0x000000ff1300720c */ /* 0x008fe40003f65270 */
[----:B----4-:R-:W-:-:S04]  /*0960*/  ISETP.NE.AND P2, PT, R10, RZ, PT ;  /* 0x000000ff0a00720c */ /* 0x010fc80003f45270 */
[----:B------:R-:W-:Y:S02]  /*0970*/  FSEL R9, R8, RZ, P2 ;  /* 0x000000ff08097208 */ /* 0x000fe40001000000 */
[----:B-----5:R-:W-:Y:S02]  /*0980*/  ISETP.NE.AND P0, PT, R2, RZ, PT ;  /* 0x000000ff0200720c */ /* 0x020fe40003f05270 */
[----:B------:R-:W-:Y:S02]  /*0990*/  FSEL R2, RZ, 1, !P3 ;  /* 0x3f800000ff027808 */ /* 0x000fe40005800000 */
[----:B------:R-:W-:Y:S01]  /*09a0*/  ISETP.NE.AND P1, PT, R16, RZ, PT ;  /* 0x000000ff1000720c */ /* 0x000fe20003f25270 */
[----:B------:R-:W-:Y:S01]  /*09b0*/  FADD R9, R18, R9 ;  /* 0x0000000912097221 */ /* 0x000fe20000000000 */
[----:B------:R-:W-:Y:S02]  /*09c0*/  FSEL R3, RZ, 1, !P0 ;  /* 0x3f800000ff037808 */ /* 0x000fe40004000000 */
[----:B------:R-:W-:-:S02]  /*09d0*/  ISETP.NE.AND P3, PT, R13, RZ, PT ;  /* 0x000000ff0d00720c */ /* 0x000fc40003f65270 */
[----:B------:R-:W-:Y:S02]  /*09e0*/  FSEL R2, R2, RZ, P1 ;  /* 0x000000ff02027208 */ /* 0x000fe40000800000 */
[----:B------:R-:W-:Y:S02]  /*09f0*/  ISETP.NE.AND P2, PT, R6, RZ, PT ;  /* 0x000000ff0600720c */ /* 0x000fe40003f45270 */
[----:B------:R-:W-:Y:S01]  /*0a00*/  FSEL R3, R3, RZ, P3 ;  /* 0x000000ff03037208 */ /* 0x000fe20001800000 */
[----:B------:R-:W-:Y:S01]  /*0a10*/  FADD R2, R9, R2 ;  /* 0x0000000209027221 */ /* 0x000fe20000000000 */
[----:B------:R-:W-:Y:S02]  /*0a20*/  ISETP.NE.AND P0, PT, R20, RZ, PT ;  /* 0x000000ff1400720c */ /* 0x000fe40003f05270 */
[----:B------:R-:W-:Y:S01]  /*0a30*/  FSEL R4, RZ, 1, !P2 ;  /* 0x3f800000ff047808 */ /* 0x000fe20005000000 */
[----:B------:R-:W-:-:S03]  /*0a40*/  FADD R2, R2, R3 ;  /* 0x0000000302027221 */ /* 0x000fc60000000000 */
[----:B------:R-:W-:-:S05]  /*0a50*/  FSEL R5, R4, RZ, P0 ;  /* 0x000000ff04057208 */ /* 0x000fca0000000000 */
[----:B------:R-:W-:-:S07]  /*0a60*/  FADD R18, R2, R5 ;  /* 0x0000000502127221 */ /* 0x000fce0000000000 */
.L_x_3:
[----:B------:R-:W-:Y:S05]  /*0a70*/  BRA.U !UP1, `(.L_x_0) ;  /* 0x0000000109b87547 */ /* 0x000fea000b800000 */
[----:B------:R-:W-:Y:S02]  /*0a80*/  UISETP.NE.AND UP0, UPT, UR7, 0x1, UPT ;  /* 0x000000010700788c */ /* 0x000fe4000bf05270 */
[----:B------:R-:W-:-:S04]  /*0a90*/  ULOP3.LUT UR5, UR5, 0x1, URZ, 0xc0, !UPT ;  /* 0x0000000105057892 */ /* 0x000fc8000f8ec0ff */
[----:B------:R-:W-:-:S03]  /*0aa0*/  UISETP.NE.U32.AND UP1, UPT, UR5, 0x1, UPT ;  /* 0x000000010500788c */ /* 0x000fc6000bf25070 */
[----:B------:R-:W-:Y:S08]  /*0ab0*/  BRA.U !UP0, `(.L_x_4) ;  /* 0x00000001086c7547 */ /* 0x000ff0000b800000 */
[----:B------:R-:W0:Y:S01]  /*0ac0*/  LDC.64 R4, c[0x0][0x388] ;  /* 0x0000e200ff047b82 */ /* 0x000e220000000a00 */
[----:B------:R-:W-:Y:S02]  /*0ad0*/  IMAD R2, R15, UR4, R0 ;  /* 0x000000040f027c24 */ /* 0x000fe4000f8e0200 */
[----:B------:R-:W-:-:S05]  /*0ae0*/  VIADD R3, R17, UR4 ;  /* 0x0000000411037c36 */ /* 0x000fca0008000000 */
[----:B------:R-:W1:Y:S01]  /*0af0*/  LDC.64 R6, c[0x0][0x380] ;  /* 0x0000e000ff067b82 */ /* 0x000e620000000a00 */
[----:B0-----:R-:W-:-:S04]  /*0b00*/  IADD3 R4, P0, PT, R2, R4, RZ ;  /* 0x0000000402047210 */ /* 0x001fc80007f1e0ff */
[----:B------:R-:W-:Y:S02]  /*0b10*/  LEA.HI.X.SX32 R5, R2, R5, 0x1, P0 ;  /* 0x0000000502057211 */ /* 0x000fe400000f0eff */
[----:B------:R-:W-:Y:S02]  /*0b20*/  IADD3 R8, P3, PT, R4, R15, RZ ;  /* 0x0000000f04087210 */ /* 0x000fe40007f7e0ff */
[----:B-1----:R-:W-:Y:S01]  /*0b30*/  IADD3 R2, P0, PT, R3, R6, RZ ;  /* 0x0000000603027210 */ /* 0x002fe20007f1e0ff */
[----:B------:R-:W2:Y:S01]  /*0b40*/  LDG.E.U8.CONSTANT R4, desc[UR8][R4.64] ;  /* 0x0000000804047981 */ /* 0x000ea2000c1e9100 */
[----:B------:R-:W-:Y:S02]  /*0b50*/  IADD3 R6, P1, P2, R6, UR4, R17 ;  /* 0x0000000406067c10 */ /* 0x000fe4000fa3e011 */
[----:B------:R-:W-:Y:S01]  /*0b60*/  LEA.HI.X.SX32 R9, R15, R5, 0x1, P3 ;  /* 0x000000050f097211 */ /* 0x000fe200018f0eff */
[----:B------:R-:W-:Y:S01]  /*0b70*/  IMAD.X R3, RZ, RZ, R7, P0 ;  /* 0x000000ffff037224 */ /* 0x000fe200000e0607 */
[----:B------:R-:W-:-:S03]  /*0b80*/  IADD3.X R7, PT, PT, RZ, R7, RZ, P1, P2 ;  /* 0x00000007ff077210 */ /* 0x000fc60000fe44ff */
[----:B------:R-:W3:Y:S04]  /*0b90*/  LDG.E.U8.CONSTANT R8, desc[UR8][R8.64] ;  /* 0x0000000808087981 */ /* 0x000ee8000c1e9100 */
[----:B------:R-:W4:Y:S04]  /*0ba0*/  LDG.E.U8.CONSTANT R2, desc[UR8][R2.64] ;  /* 0x0000000802027981 */ /* 0x000f28000c1e9100 */
[----:B------:R-:W5:Y:S01]  /*0bb0*/  LDG.E.U8.CONSTANT R6, desc[UR8][R6.64+0x1] ;  /* 0x0000010806067981 */ /* 0x000f62000c1e9100 */
[----:B------:R-:W-:Y:S01]  /*0bc0*/  UIADD3 UR4, UPT, UPT, UR4, 0x2, URZ ;  /* 0x0000000204047890 */ /* 0x000fe2000fffe0ff */
[----:B--2---:R-:W-:-:S04]  /*0bd0*/  ISETP.NE.AND P1, PT, R4, RZ, PT ;  /* 0x000000ff0400720c */ /* 0x004fc80003f25270 */
[----:B------:R-:W-:Y:S02]  /*0be0*/  FSEL R10, RZ, 1, !P1 ;  /* 0x3f800000ff0a7808 */ /* 0x000fe40004800000 */
[----:B---3--:R-:W-:Y:S02]  /*0bf0*/  ISETP.NE.AND P2, PT, R8, RZ, PT ;  /* 0x000000ff0800720c */ /* 0x008fe40003f45270 */
[----:B----4-:R-:W-:Y:S02]  /*0c00*/  ISETP.NE.AND P0, PT, R2, RZ, PT ;  /* 0x000000ff0200720c */ /* 0x010fe40003f05270 */
[----:B------:R-:W-:Y:S02]  /*0c10*/  FSEL R11, RZ, 1, !P2 ;  /* 0x3f800000ff0b7808 */ /* 0x000fe40005000000 */
[----:B-----5:R-:W-:Y:S02]  /*0c20*/  ISETP.NE.AND P1, PT, R6, RZ, PT ;  /* 0x000000ff0600720c */ /* 0x020fe40003f25270 */
[----:B------:R-:W-:-:S02]  /*0c30*/  FSEL R5, R10, RZ, P0 ;  /* 0x000000ff0a057208 */ /* 0x000fc40000000000 */
[----:B------:R-:W-:-:S03]  /*0c40*/  FSEL R4, R11, RZ, P1 ;  /* 0x000000ff0b047208 */ /* 0x000fc60000800000 */
[----:B------:R-:W-:-:S04]  /*0c50*/  FADD R5, R18, R5 ;  /* 0x0000000512057221 */ /* 0x000fc80000000000 */
[----:B------:R-:W-:-:S07]  /*0c60*/  FADD R18, R5, R4 ;  /* 0x0000000405127221 */ /* 0x000fce0000000000 */
.L_x_4:
[----:B------:R-:W-:Y:S05]  /*0c70*/  BRA.U UP1, `(.L_x_0) ;  /* 0x0000000101387547 */ /* 0x000fea000b800000 */
[----:B------:R-:W0:Y:S01]  /*0c80*/  LDCU.128 UR12, c[0x0][0x380] ;  /* 0x00007000ff0c77ac */ /* 0x000e220008000c00 */
[----:B------:R-:W-:Y:S02]  /*0c90*/  IMAD R3, R15, UR4, R0 ;  /* 0x000000040f037c24 */ /* 0x000fe4000f8e0200 */
[----:B------:R-:W-:-:S03]  /*0ca0*/  VIADD R2, R17, UR4 ;  /* 0x0000000411027c36 */ /* 0x000fc60008000000 */
[C---:B0-----:R-:W-:Y:S02]  /*0cb0*/  IADD3 R4, P1, PT, R3.reuse, UR14, RZ ;  /* 0x0000000e03047c10 */ /* 0x041fe4000ff3e0ff */
[----:B------:R-:W-:Y:S02]  /*0cc0*/  IADD3 R2, P0, PT, R2, UR12, RZ ;  /* 0x0000000c02027c10 */ /* 0x000fe4000ff1e0ff */
[----:B------:R-:W-:-:S03]  /*0cd0*/  LEA.HI.X.SX32 R5, R3, UR15, 0x1, P1 ;  /* 0x0000000f03057c11 */ /* 0x000fc600088f0eff */
[----:B------:R-:W-:Y:S02]  /*0ce0*/  IMAD.X R3, RZ, RZ, UR13, P0 ;  /* 0x0000000dff037e24 */ /* 0x000fe400080e06ff */
[----:B------:R-:W2:Y:S04]  /*0cf0*/  LDG.E.U8.CONSTANT R4, desc[UR8][R4.64] ;  /* 0x0000000804047981 */ /* 0x000ea8000c1e9100 */
[----:B------:R-:W3:Y:S01]  /*0d00*/  LDG.E.U8.CONSTANT R2, desc[UR8][R2.64] ;  /* 0x0000000802027981 */ /* 0x000ee2000c1e9100 */
[----:B--2---:R-:W-:Y:S02]  /*0d10*/  ISETP.NE.AND P1, PT, R4, RZ, PT ;  /* 0x000000ff0400720c */ /* 0x004fe40003f25270 */
[----:B---3--:R-:W-:Y:S02]  /*0d20*/  ISETP.NE.AND P0, PT, R2, RZ, PT ;  /* 0x000000ff0200720c */ /* 0x008fe40003f05270 */
[----:B------:R-:W-:-:S04]  /*0d30*/  FSEL R6, RZ, 1, !P1 ;  /* 0x3f800000ff067808 */ /* 0x000fc80004800000 */
[----:B------:R-:W-:-:S05]  /*0d40*/  FSEL R7, R6, RZ, P0 ;  /* 0x000000ff06077208 */ /* 0x000fca0000000000 */
[----:B------:R-:W-:-:S07]  /*0d50*/  FADD R18, R18, R7 ;  /* 0x0000000712127221 */ /* 0x000fce0000000000 */
.L_x_0:
[----:B------:R-:W0:Y:S01]  /*0d60*/  LDCU UR4, c[0x0][0x398] ;  /* 0x00007300ff0477ac */ /* 0x000e220008000800 */
[----:B------:R-:W-:Y:S01]  /*0d70*/  IMAD R0, R14, R15, R0 ;  /* 0x0000000f0e007224 */ /* 0x000fe200078e0200 */
[----:B------:R-:W1:Y:S01]  /*0d80*/  LDCU.64 UR6, c[0x0][0x390] ;  /* 0x00007200ff0677ac */ /* 0x000e620008000a00 */
[----:B0-----:R-:W-:-:S03]  /*0d90*/  FADD R18, R18, -UR4 ;  /* 0x8000000412127e21 */ /* 0x001fc60008000000 */
[----:B-1----:R-:W-:Y:S02]  /*0da0*/  IADD3 R2, P1, PT, R0, UR6, RZ ;  /* 0x0000000600027c10 */ /* 0x002fe4000ff3e0ff */
[----:B------:R-:W-:Y:S02]  /*0db0*/  FSETP.GE.AND P0, PT, R18, RZ, PT ;  /* 0x000000ff1200720b */ /* 0x000fe40003f06000 */
[----:B------:R-:W-:Y:S02]  /*0dc0*/  LEA.HI.X.SX32 R3, R0, UR7, 0x1, P1 ;  /* 0x0000000700037c11 */ /* 0x000fe400088f0eff */
[----:B------:R-:W-:-:S05]  /*0dd0*/  SEL R5, RZ, 0x1, !P0 ;  /* 0x00000001ff057807 */ /* 0x000fca0004000000 */
[----:B------:R-:W-:Y:S01]  /*0de0*/  STG.E.U8 desc[UR8][R2.64], R5 ;  /* 0x0000000502007986 */ /* 0x000fe2000c101108 */
[----:B------:R-:W-:Y:S05]  /*0df0*/  EXIT ;  /* 0x000000000000794d */ /* 0x000fea0003800000 */
.L_x_5:
[----:B------:R-:W-:-:S00]  /*0e00*/  BRA `(.L_x_5) ;  /* 0xfffffffc00fc7947 */ /* 0x000fc0000383ffff */
[----:B------:R-:W-:-:S00]  /*0e10*/  NOP ;  /* 0x0000000000007918 */ /* 0x000fc00000000000 */
        /* <DEDUP_REMOVED lines=14> */
.L_x_38:


//--------------------- .text._Z22dpx_topk_reduce_kernelPKfPiPfii --------------------------
	.section	.text._Z22dpx_topk_reduce_kernelPKfPiPfii,"ax",@progbits
	.align	128
        .global         _Z22dpx_topk_reduce_kernelPKfPiPfii
        .type           _Z22dpx_topk_reduce_kernelPKfPiPfii,@function
        .size           _Z22dpx_topk_reduce_kernelPKfPiPfii,(.L_x_39 - _Z22dpx_topk_reduce_kernelPKfPiPfii)
        .other          _Z22dpx_topk_reduce_kernelPKfPiPfii,@"STO_CUDA_ENTRY STV_DEFAULT"
_Z22dpx_topk_reduce_kernelPKfPiPfii:
.text._Z22dpx_topk_reduce_kernelPKfPiPfii:
[----:B------:R-:W-:Y:S01]  /*0000*/  LDC R1, c[0x0][0x37c] ;  /* 0x0000df00ff017b82 */ /* 0x000fe20000000800 */
[----:B------:R-:W0:Y:S01]  /*0010*/  S2R R11, SR_TID.X ;  /* 0x00000000000b7919 */ /* 0x000e220000002100 */
[----:B------:R-:W0:Y:S01]  /*0020*/  LDCU UR4, c[0x0][0x360] ;  /* 0x00006c00ff0477ac */ /* 0x000e220008000800 */
[----:B------:R-:W-:Y:S01]  /*0030*/  IMAD.MOV.U32 R6, RZ, RZ, -0x40800000 ;  /* 0xbf800000ff067424 */ /* 0x000fe200078e00ff */
[----:B------:R-:W0:Y:S01]  /*0040*/  S2R R0, SR_CTAID.X ;  /* 0x0000000000007919 */ /* 0x000e220000002500 */
[----:B------:R-:W1:Y:S01]  /*0050*/  LDCU UR5, c[0x0][0x398] ;  /* 0x00007300ff0577ac */ /* 0x000e620008000800 */
[----:B------:R-:W2:Y:S01]  /*0060*/  LDCU.64 UR6, c[0x0][0x358] ;  /* 0x00006b00ff0677ac */ /* 0x000ea20008000a00 */
[----:B0-----:R-:W-:-:S05]  /*0070*/  IMAD R5, R0, UR4, R11 ;  /* 0x0000000400057c24 */ /* 0x001fca000f8e020b */
[----:B-1----:R-:W-:-:S13]  /*0080*/  ISETP.GE.AND P0, PT, R5, UR5, PT ;  /* 0x0000000505007c0c */ /* 0x002fda000bf06270 */
[----:B------:R-:W0:Y:S02]  /*0090*/  @!P0 LDC.64 R2, c[0x0][0x380] ;  /* 0x0000e000ff028b82 */ /* 0x000e240000000a00 */
[----:B0-----:R-:W-:-:S05]  /*00a0*/  @!P0 IMAD.WIDE R2, R5, 0x4, R2 ;  /* 0x0000000405028825 */ /* 0x001fca00078e0202 */
[----:B--2---:R-:W2:Y:S01]  /*00b0*/  @!P0 LDG.E.CONSTANT R6, desc[UR6][R2.64] ;  /* 0x0000000602068981 */ /* 0x004ea2000c1e9900 */
[----:B------:R-:W-:Y:S01]  /*00c0*/  MOV R4, 0x400 ;  /* 0x0000040000047802 */ /* 0x000fe20000000f00 */
[----:B------:R-:W-:Y:S01]  /*00d0*/  IMAD.MOV.U32 R7, RZ, RZ, -0x1 ;  /* 0xffffffffff077424 */ /* 0x000fe200078e00ff */
[----:B------:R-:W0:Y:S01]  /*00e0*/  S2R R9, SR_CgaCtaId ;  /* 0x0000000000097919 */ /* 0x000e220000008800 */
[----:B------:R-:W-:Y:S01]  /*00f0*/  @!P0 IMAD.MOV.U32 R7, RZ, RZ, R5 ;  /* 0x000000ffff078224 */ /* 0x000fe200078e0005 */
[----:B0-----:R-:W-:Y:S01]  /*0100*/  LEA R9, R9, R4, 0x18 ;  /* 0x0000000409097211 */ /* 0x001fe200078ec0ff */
[----:B------:R-:W-:-:S05]  /*0110*/  IMAD.U32 R4, RZ, RZ, UR4 ;  /* 0x00000004ff047e24 */ /* 0x000fca000f8e00ff */
[C---:B------:R-:W-:Y:S02]  /*0120*/  ISETP.GE.U32.AND P0, PT, R4.reuse, 0x2, PT ;  /* 0x000000020400780c */ /* 0x040fe40003f06070 */
[----:B------:R-:W-:Y:S01]  /*0130*/  LEA R8, R4, R9, 0x2 ;  /* 0x0000000904087211 */ /* 0x000fe200078e10ff */
[----:B------:R-:W-:-:S03]  /*0140*/  IMAD R9, R11, 0x4, R9 ;  /* 0x000000040b097824 */ /* 0x000fc600078e0209 */
[----:B------:R-:W-:Y:S02]  /*0150*/  LEA R10, R11, R8, 0x2 ;  /* 0x000000080b0a7211 */ /* 0x000fe400078e10ff */
[----:B--2---:R0:W-:Y:S04]  /*0160*/  STS [R9], R6 ;  /* 0x0000000609007388 */ /* 0x0041e80000000800 */
[----:B------:R0:W-:Y:S01]  /*0170*/  STS [R10], R7 ;  /* 0x000000070a007388 */ /* 0x0001e20000000800 */
[----:B------:R-:W-:Y:S06]  /*0180*/  BAR.SYNC.DEFER_BLOCKING 0x0 ;  /* 0x0000000000007b1d */ /* 0x000fec0000010000 */
[----:B------:R-:W-:Y:S05]  /*0190*/  @!P0 BRA `(.L_x_6) ;  /* 0x0000000000448947 */ /* 0x000fea0003800000 */
.L_x_9:
[--C-:B------:R-:W-:Y:S01]  /*01a0*/  IMAD.MOV.U32 R5, RZ, RZ, R4.reuse ;  /* 0x000000ffff057224 */ /* 0x100fe200078e0004 */
[----:B------:R-:W-:Y:S01]  /*01b0*/  SHF.R.U32.HI R4, RZ, 0x1, R4 ;  /* 0x00000001ff047819 */ /* 0x000fe20000011604 */
[----:B------:R-:W-:Y:S03]  /*01c0*/  BSSY.RECONVERGENT B0, `(.L_x_7) ;  /* 0x000000b000007945 */ /* 0x000fe60003800200 */
[----:B------:R-:W-:-:S13]  /*01d0*/  ISETP.GE.U32.AND P0, PT, R11, R4, PT ;  /* 0x000000040b00720c */ /* 0x000fda0003f06070 */
[----:B-1----:R-:W-:Y:S05]  /*01e0*/  @P0 BRA `(.L_x_8) ;  /* 0x0000000000200947 */ /* 0x002fea0003800000 */
[----:B------:R-:W-:Y:S01]  /*01f0*/  IMAD R2, R4, 0x4, R9 ;  /* 0x0000000404027824 */ /* 0x000fe200078e0209 */
[----:B------:R-:W-:Y:S05]  /*0200*/  LDS R3, [R9] ;  /* 0x0000000009037984 */ /* 0x000fea0000000800 */
[----:B------:R-:W1:Y:S02]  /*0210*/  LDS R2, [R2] ;  /* 0x0000000002027984 */ /* 0x000e640000000800 */
[----:B-1----:R-:W-:-:S13]  /*0220*/  FSETP.GT.AND P0, PT, R2, R3, PT ;  /* 0x000000030200720b */ /* 0x002fda0003f04000 */
[----:B------:R-:W-:Y:S01]  /*0230*/  @P0 LEA R3, R4, R10, 0x2 ;  /* 0x0000000a04030211 */ /* 0x000fe200078e10ff */
[----:B------:R-:W-:Y:S05]  /*0240*/  @P0 STS [R9], R2 ;  /* 0x0000000209000388 */ /* 0x000fea0000000800 */
[----:B------:R-:W1:Y:S04]  /*0250*/  @P0 LDS R3, [R3] ;  /* 0x0000000003030984 */ /* 0x000e680000000800 */
[----:B-1----:R1:W-:Y:S02]  /*0260*/  @P0 STS [R10], R3 ;  /* 0x000000030a000388 */ /* 0x0023e40000000800 */
.L_x_8:
[----:B------:R-:W-:Y:S05]  /*0270*/  BSYNC.RECONVERGENT B0 ;  /* 0x0000000000007941 */ /* 0x000fea0003800200 */
.L_x_7:
[----:B------:R-:W-:Y:S01]  /*0280*/  BAR.SYNC.DEFER_BLOCKING 0x0 ;  /* 0x0000000000007b1d */ /* 0x000fe20000010000 */
[----:B------:R-:W-:-:S13]  /*0290*/  ISETP.GT.U32.AND P0, PT, R5, 0x3, PT ;  /* 0x000000030500780c */ /* 0x000fda0003f04070 */
[----:B------:R-:W-:Y:S05]  /*02a0*/  @P0 BRA `(.L_x_9) ;  /* 0xfffffffc00bc0947 */ /* 0x000fea000383ffff */
.L_x_6:
[----:B------:R-:W2:Y:S02]  /*02b0*/  LDCU UR4, c[0x0][0x39c] ;  /* 0x00007380ff0477ac */ /* 0x000ea40008000800 */
[----:B--2---:R-:W-:-:S04]  /*02c0*/  ISETP.GE.U32.AND P0, PT, R0, UR4, PT ;  /* 0x0000000400007c0c */ /* 0x004fc8000bf06070 */
[----:B------:R-:W-:-:S13]  /*02d0*/  ISETP.NE.OR P0, PT, R11, RZ, P0 ;  /* 0x000000ff0b00720c */ /* 0x000fda0000705670 */
[----:B------:R-:W-:Y:S05]  /*02e0*/  @P0 EXIT ;  /* 0x000000000000094d */ /* 0x000fea0003800000 */
[----:B------:R-:W2:Y:S01]  /*02f0*/  S2UR UR5, SR_CgaCtaId ;  /* 0x00000000000579c3 */ /* 0x000ea20000008800 */
[----:B------:R-:W-:Y:S01]  /*0300*/  UMOV UR4, 0x400 ;  /* 0x0000040000047882 */ /* 0x000fe20000000000 */
[----:B0-----:R-:W0:Y:S06]  /*0310*/  LDS R7, [R8] ;  /* 0x0000000008077984 */ /* 0x001e2c0000000800 */
[----:B-1----:R-:W1:Y:S08]  /*0320*/  LDC.64 R2, c[0x0][0x388] ;  /* 0x0000e200ff027b82 */ /* 0x002e700000000a00 */
[----:B------:R-:W3:Y:S01]  /*0330*/  LDC.64 R4, c[0x0][0x390] ;  /* 0x0000e400ff047b82 */ /* 0x000ee20000000a00 */
[----:B--2---:R-:W-:Y:S01]  /*0340*/  ULEA UR4, UR5, UR4, 0x18 ;  /* 0x0000000405047291 */ /* 0x004fe2000f8ec0ff */
[----:B-1----:R-:W-:-:S08]  /*0350*/  IMAD.WIDE.U32 R2, R0, 0x4, R2 ;  /* 0x0000000400027825 */ /* 0x002fd000078e0002 */
[----:B------:R-:W1:Y:S01]  /*0360*/  LDS R9, [UR4] ;  /* 0x00000004ff097984 */ /* 0x000e620008000800 */
[----:B---3--:R-:W-:-:S03]  /*0370*/  IMAD.WIDE.U32 R4, R0, 0x4, R4 ;  /* 0x0000000400047825 */ /* 0x008fc600078e0004 */
[----:B0-----:R-:W-:Y:S04]  /*0380*/  STG.E desc[UR6][R2.64], R7 ;  /* 0x0000000702007986 */ /* 0x001fe8000c101906 */
[----:B-1----:R-:W-:Y:S01]  /*0390*/  STG.E desc[UR6][R4.64], R9 ;  /* 0x0000000904007986 */ /* 0x002fe2000c101906 */
[----:B------:R-:W-:Y:S05]  /*03a0*/  EXIT ;  /* 0x000000000000794d */ /* 0x000fea0003800000 */
.L_x_10:
        /* <DEDUP_REMOVED lines=13> */
.L_x_39:


//--------------------- .text._Z27dpx_similarity_batch_kernelPKtS0_Pfii --------------------------
	.section	.text._Z27dpx_similarity_batch_kernelPKtS0_Pfii,"ax",@progbits
	.align	128
        .global         _Z27dpx_similarity_batch_kernelPKtS0_Pfii
        .type           _Z27dpx_similarity_batch_kernelPKtS0_Pfii,@function
        .size           _Z27dpx_similarity_batch_kernelPKtS0_Pfii,(.L_x_37 - _Z27dpx_similarity_batch_kernelPKtS0_Pfii)
        .other          _Z27dpx_similarity_batch_kernelPKtS0_Pfii,@"STO_CUDA_ENTRY STV_DEFAULT"
_Z27dpx_similarity_batch_kernelPKtS0_Pfii:
.text._Z27dpx_similarity_batch_kernelPKtS0_Pfii:
[----:B------:R-:W-:Y:S01]  /*0000*/  LDC R1, c[0x0][0x37c] ;  /* 0x0000df00ff017b82 */ /* 0x000fe20000000800 */
[----:B------:R-:W0:Y:S07]  /*0010*/  S2R R3, SR_TID.X ;  /* 0x0000000000037919 */ /* 0x000e2e0000002100 */
[----:B------:R-:W0:Y:S01]  /*0020*/  S2UR UR4, SR_CTAID.X ;  /* 0x00000000000479c3 */ /* 0x000e220000002500 */
[----:B------:R-:W1:Y:S07]  /*0030*/  LDCU UR5, c[0x0][0x398] ;  /* 0x00007300ff0577ac */ /* 0x000e6e0008000800 */
[----:B------:R-:W0:Y:S02]  /*0040*/  LDC R6, c[0x0][0x360] ;  /* 0x0000d800ff067b82 */ /* 0x000e240000000800 */
[----:B0-----:R-:W-:-:S05]  /*0050*/  IMAD R6, R6, UR4, R3 ;  /* 0x0000000406067c24 */ /* 0x001fca000f8e0203 */
[----:B-1----:R-:W-:-:S13]  /*0060*/  ISETP.GE.AND P0, PT, R6, UR5, PT ;  /* 0x0000000506007c0c */ /* 0x002fda000bf06270 */
        /* <DEDUP_REMOVED lines=11> */
[----:B------:R-:W-:Y:S01]  /*0120*/  SHF.R.S32.HI R7, RZ, 0x1f, R8 ;  /* 0x0000001fff077819 */ /* 0x000fe20000011408 */
[----:B------:R-:W-:Y:S01]  /*0130*/  UISETP.NE.AND UP0, UPT, UR8, URZ, UPT ;  /* 0x000000ff0800728c */ /* 0x000fe2000bf05270 */
[----:B------:R-:W-:Y:S10]  /*0140*/  BRA.U !UP1, `(.L_x_12) ;  /* 0x0000000109e07547 */ /* 0x000ff4000b800000 */
[----:B------:R-:W0:Y:S01]  /*0150*/  LDCU.128 UR12, c[0x0][0x380] ;  /* 0x00007000ff0c77ac */ /* 0x000e220008000c00 */
[----:B------:R-:W-:Y:S01]  /*0160*/  IMAD.MOV.U32 R0, RZ, RZ, RZ ;  /* 0x000000ffff007224 */ /* 0x000fe200078e00ff */
[----:B------:R-:W-:Y:S02]  /*0170*/  ULOP3.LUT UR4, UR7, 0x7ffffffc, URZ, 0xc0, !UPT ;  /* 0x7ffffffc07047892 */ /* 0x000fe4000f8ec0ff */
[----:B0-----:R-:W-:Y:S01]  /*0180*/  UIADD3 UR5, UP1, UPT, UR12, 0x4, URZ ;  /* 0x000000040c057890 */ /* 0x001fe2000ff3e0ff */
[----:B------:R-:W-:-:S03]  /*0190*/  LEA R4, P0, R8, UR14, 0x1 ;  /* 0x0000000e08047c11 */ /* 0x000fc6000f8008ff */
[----:B------:R-:W-:Y:S01]  /*01a0*/  UIADD3.X UR6, UPT, UPT, URZ, UR13, URZ, UP1, !UPT ;  /* 0x0000000dff067290 */ /* 0x000fe20008ffe4ff */
[----:B------:R-:W-:Y:S01]  /*01b0*/  LEA.HI.X R5, R8, UR15, R7, 0x1, P0 ;  /* 0x0000000f08057c11 */ /* 0x000fe200080f0c07 */
[----:B------:R-:W-:Y:S01]  /*01c0*/  IMAD.U32 R2, RZ, RZ, UR5 ;  /* 0x00000005ff027e24 */ /* 0x000fe2000f8e00ff */
[----:B------:R-:W-:Y:S01]  /*01d0*/  IADD3 R4, P0, PT, R4, 0x4, RZ ;  /* 0x0000000404047810 */ /* 0x000fe20007f1e0ff */
[----:B------:R-:W-:Y:S02]  /*01e0*/  UMOV UR5, URZ ;  /* 0x000000ff00057c82 */ /* 0x000fe40008000000 */
[----:B------:R-:W-:Y:S02]  /*01f0*/  IMAD.U32 R3, RZ, RZ, UR6 ;  /* 0x00000006ff037e24 */ /* 0x000fe4000f8e00ff */
[----:B------:R-:W-:-:S08]  /*0200*/  IMAD.X R5, RZ, RZ, R5, P0 ;  /* 0x000000ffff057224 */ /* 0x000fd000000e0605 */
.L_x_13:
[----:B------:R-:W2:Y:S04]  /*0210*/  LDG.E.U16.CONSTANT R12, desc[UR10][R4.64+-0x4] ;  /* 0xfffffc0a040c7981 */ /* 0x000ea8000c1e9500 */
[----:B------:R-:W3:Y:S04]  /*0220*/  LDG.E.U16.CONSTANT R11, desc[UR10][R2.64+-0x4] ;  /* 0xfffffc0a020b7981 */ /* 0x000ee8000c1e9500 */
[----:B------:R-:W4:Y:S04]  /*0230*/  LDG.E.U16.CONSTANT R14, desc[UR10][R4.64+-0x2] ;  /* 0xfffffe0a040e7981 */ /* 0x000f28000c1e9500 */
[----:B------:R-:W5:Y:S04]  /*0240*/  LDG.E.U16.CONSTANT R13, desc[UR10][R2.64+-0x2] ;  /* 0xfffffe0a020d7981 */ /* 0x000f68000c1e9500 */
[----:B------:R-:W4:Y:S04]  /*0250*/  LDG.E.U16.CONSTANT R16, desc[UR10][R4.64] ;  /* 0x0000000a04107981 */ /* 0x000f28000c1e9500 */
[----:B------:R-:W4:Y:S04]  /*0260*/  LDG.E.U16.CONSTANT R15, desc[UR10][R2.64] ;  /* 0x0000000a020f7981 */ /* 0x000f28000c1e9500 */
[----:B------:R0:W4:Y:S04]  /*0270*/  LDG.E.U16.CONSTANT R10, desc[UR10][R4.64+0x2] ;  /* 0x0000020a040a7981 */ /* 0x000128000c1e9500 */
[----:B------:R-:W4:Y:S01]  /*0280*/  LDG.E.U16.CONSTANT R9, desc[UR10][R2.64+0x2] ;  /* 0x0000020a02097981 */ /* 0x000f22000c1e9500 */
[----:B------:R-:W-:Y:S01]  /*0290*/  UIADD3 UR6, UPT, UPT, UR5, 0x1, URZ ;  /* 0x0000000105067890 */ /* 0x000fe2000fffe0ff */
[----:B0-----:R-:W-:-:S05]  /*02a0*/  IADD3 R4, P2, PT, R4, 0x8, RZ ;  /* 0x0000000804047810 */ /* 0x001fca0007f5e0ff */
[----:B------:R-:W-:Y:S01]  /*02b0*/  IMAD.X R5, RZ, RZ, R5, P2 ;  /* 0x000000ffff057224 */ /* 0x000fe200010e0605 */
[----:B--2---:R-:W-:Y:S02]  /*02c0*/  PRMT R12, R12, 0x9910, RZ ;  /* 0x000099100c0c7816 */ /* 0x004fe400000000ff */
[----:B---3--:R-:W-:-:S03]  /*02d0*/  PRMT R17, R11, 0x9910, RZ ;  /* 0x000099100b117816 */ /* 0x008fc600000000ff */
[----:B------:R-:W-:Y:S02]  /*02e0*/  IMAD.MOV.U32 R11, RZ, RZ, R12 ;  /* 0x000000ffff0b7224 */ /* 0x000fe400078e000c */
[----:B------:R-:W-:Y:S01]  /*02f0*/  IMAD.MOV.U32 R12, RZ, RZ, R17 ;  /* 0x000000ffff0c7224 */ /* 0x000fe200078e0011 */
[----:B-----5:R-:W-:-:S04]  /*0300*/  PRMT R13, R13, 0x9910, RZ ;  /* 0x000099100d0d7816 */ /* 0x020fc800000000ff */
[----:B------:R-:W-:Y:S01]  /*0310*/  ISETP.NE.AND P0, PT, R12, R11, PT ;  /* 0x0000000b0c00720c */ /* 0x000fe20003f05270 */
[----:B------:R-:W-:Y:S01]  /*0320*/  VIADD R11, R0, 0x1 ;  /* 0x00000001000b7836 */ /* 0x000fe20000000000 */
[----:B----4-:R-:W-:Y:S02]  /*0330*/  PRMT R12, R14, 0x9910, RZ ;  /* 0x000099100e0c7816 */ /* 0x010fe400000000ff */
[----:B------:R-:W-:Y:S02]  /*0340*/  ISETP.EQ.AND P0, PT, R0, UR5, !P0 ;  /* 0x0000000500007c0c */ /* 0x000fe4000c702270 */
[----:B------:R-:W-:-:S11]  /*0350*/  PRMT R9, R9, 0x9910, RZ ;  /* 0x0000991009097816 */ /* 0x000fd600000000ff */
[----:B------:R-:W-:Y:S01]  /*0360*/  @!P0 IMAD.MOV R11, RZ, RZ, R0 ;  /* 0x000000ffff0b8224 */ /* 0x000fe200078e0200 */
[----:B------:R-:W-:Y:S02]  /*0370*/  ISETP.NE.AND P0, PT, R13, R12, PT ;  /* 0x0000000c0d00720c */ /* 0x000fe40003f05270 */
[----:B------:R-:W-:Y:S01]  /*0380*/  PRMT R0, R16, 0x9910, RZ ;  /* 0x0000991010007816 */ /* 0x000fe200000000ff */
[C---:B------:R-:W-:Y:S01]  /*0390*/  VIADD R12, R11.reuse, 0x1 ;  /* 0x000000010b0c7836 */ /* 0x040fe20000000000 */
[----:B------:R-:W-:Y:S01]  /*03a0*/  ISETP.EQ.AND P0, PT, R11, UR6, !P0 ;  /* 0x000000060b007c0c */ /* 0x000fe2000c702270 */
[----:B------:R-:W-:Y:S01]  /*03b0*/  UIADD3 UR6, UPT, UPT, UR5, 0x2, URZ ;  /* 0x0000000205067890 */ /* 0x000fe2000fffe0ff */
[----:B------:R-:W-:-:S11]  /*03c0*/  PRMT R13, R15, 0x9910, RZ ;  /* 0x000099100f0d7816 */ /* 0x000fd600000000ff */
[----:B------:R-:W-:Y:S01]  /*03d0*/  @!P0 IMAD.MOV R12, RZ, RZ, R11 ;  /* 0x000000ffff0c8224 */ /* 0x000fe200078e020b */
[----:B------:R-:W-:Y:S02]  /*03e0*/  ISETP.NE.AND P0, PT, R13, R0, PT ;  /* 0x000000000d00720c */ /* 0x000fe40003f05270 */
[----:B------:R-:W-:Y:S01]  /*03f0*/  PRMT R0, R10, 0x9910, RZ ;  /* 0x000099100a007816 */ /* 0x000fe200000000ff */
[C---:B------:R-:W-:Y:S01]  /*0400*/  VIADD R10, R12.reuse, 0x1 ;  /* 0x000000010c0a7836 */ /* 0x040fe20000000000 */
[----:B------:R-:W-:Y:S01]  /*0410*/  ISETP.EQ.AND P0, PT, R12, UR6, !P0 ;  /* 0x000000060c007c0c */ /* 0x000fe2000c702270 */
[----:B------:R-:W-:Y:S01]  /*0420*/  UIADD3 UR6, UPT, UPT, UR5, 0x3, URZ ;  /* 0x0000000305067890 */ /* 0x000fe2000fffe0ff */
[----:B------:R-:W-:Y:S01]  /*0430*/  ISETP.NE.AND P1, PT, R9, R0, PT ;  /* 0x000000000900720c */ /* 0x000fe20003f25270 */
[----:B------:R-:W-:-:S04]  /*0440*/  UIADD3 UR5, UPT, UPT, UR5, 0x4, URZ ;  /* 0x0000000405057890 */ /* 0x000fc8000fffe0ff */
[----:B------:R-:W-:-:S06]  /*0450*/  UISETP.NE.AND UP1, UPT, UR5, UR4, UPT ;  /* 0x000000040500728c */ /* 0x000fcc000bf25270 */
[----:B------:R-:W-:-:S04]  /*0460*/  @!P0 IMAD.MOV R10, RZ, RZ, R12 ;  /* 0x000000ffff0a8224 */ /* 0x000fc800078e020c */
[C---:B------:R-:W-:Y:S01]  /*0470*/  VIADD R0, R10.reuse, 0x1 ;  /* 0x000000010a007836 */ /* 0x040fe20000000000 */
[----:B------:R-:W-:Y:S02]  /*0480*/  ISETP.EQ.AND P0, PT, R10, UR6, !P1 ;  /* 0x000000060a007c0c */ /* 0x000fe4000cf02270 */
[----:B------:R-:W-:-:S05]  /*0490*/  IADD3 R2, P1, PT, R2, 0x8, RZ ;  /* 0x0000000802027810 */ /* 0x000fca0007f3e0ff */
[----:B------:R-:W-:-:S06]  /*04a0*/  IMAD.X R3, RZ, RZ, R3, P1 ;  /* 0x000000ffff037224 */ /* 0x000fcc00008e0603 */
[----:B------:R-:W-:Y:S01]  /*04b0*/  @!P0 IMAD.MOV R0, RZ, RZ, R10 ;  /* 0x000000ffff008224 */ /* 0x000fe200078e020a */
[----:B------:R-:W-:Y:S06]  /*04c0*/  BRA.U UP1, `(.L_x_13) ;  /* 0xfffffffd01507547 */ /* 0x000fec000b83ffff */
.L_x_12:
[----:B------:R-:W-:Y:S05]  /*04d0*/  BRA.U !UP0, `(.L_x_11) ;  /* 0x0000000108707547 */ /* 0x000fea000b800000 */
[----:B------:R-:W0:Y:S01]  /*04e0*/  LDCU.64 UR12, c[0x0][0x388] ;  /* 0x00007100ff0c77ac */ /* 0x000e220008000a00 */
[----:B------:R-:W-:Y:S01]  /*04f0*/  IADD3 R5, P0, PT, R8, UR4, RZ ;  /* 0x0000000408057c10 */ /* 0x000fe2000ff1e0ff */
[----:B------:R-:W1:Y:S04]  /*0500*/  LDCU.64 UR6, c[0x0][0x380] ;  /* 0x00007000ff0677ac */ /* 0x000e680008000a00 */
[----:B------:R-:W-:Y:S01]  /*0510*/  IMAD.X R2, RZ, RZ, R7, P0 ;  /* 0x000000ffff027224 */ /* 0x000fe200000e0607 */
[----:B------:R-:W-:Y:S01]  /*0520*/  UIADD3 UR8, UPT, UPT, -UR8, URZ, URZ ;  /* 0x000000ff08087290 */ /* 0x000fe2000fffe1ff */
[----:B0-----:R-:W-:-:S04]  /*0530*/  LEA R9, P1, R5, UR12, 0x1 ;  /* 0x0000000c05097c11 */ /* 0x001fc8000f8208ff */
[----:B------:R-:W-:Y:S01]  /*0540*/  LEA.HI.X R5, R5, UR13, R2, 0x1, P1 ;  /* 0x0000000d05057c11 */ /* 0x000fe200088f0c02 */
[----:B-1----:R-:W-:-:S12]  /*0550*/  UIMAD.WIDE.U32 UR6, UR4, 0x2, UR6 ;  /* 0x00000002040678a5 */ /* 0x002fd8000f8e0006 */
.L_x_14:
[----:B------:R-:W-:Y:S02]  /*0560*/  IMAD.U32 R2, RZ, RZ, UR6 ;  /* 0x00000006ff027e24 */ /* 0x000fe4000f8e00ff */
[----:B------:R-:W-:Y:S02]  /*0570*/  IMAD.MOV.U32 R4, RZ, RZ, R9 ;  /* 0x000000ffff047224 */ /* 0x000fe400078e0009 */
[----:B------:R-:W-:-:S04]  /*0580*/  IMAD.U32 R3, RZ, RZ, UR7 ;  /* 0x00000007ff037e24 */ /* 0x000fc8000f8e00ff */
[----:B------:R0:W2:Y:S04]  /*0590*/  LDG.E.U16.CONSTANT R4, desc[UR10][R4.64] ;  /* 0x0000000a04047981 */ /* 0x0000a8000c1e9500 */
[----:B------:R-:W3:Y:S01]  /*05a0*/  LDG.E.U16.CONSTANT R2, desc[UR10][R2.64] ;  /* 0x0000000a02027981 */ /* 0x000ee2000c1e9500 */
[----:B------:R-:W-:Y:S01]  /*05b0*/  UIADD3 UR6, UP0, UPT, UR6, 0x2, URZ ;  /* 0x0000000206067890 */ /* 0x000fe2000ff1e0ff */
[----:B------:R-:W-:Y:S01]  /*05c0*/  IADD3 R9, P1, PT, R9, 0x2, RZ ;  /* 0x0000000209097810 */ /* 0x000fe20007f3e0ff */
[----:B------:R-:W-:Y:S02]  /*05d0*/  UIADD3 UR8, UPT, UPT, UR8, 0x1, URZ ;  /* 0x0000000108087890 */ /* 0x000fe4000fffe0ff */
[----:B------:R-:W-:Y:S02]  /*05e0*/  UIADD3.X UR7, UPT, UPT, URZ, UR7, URZ, UP0, !UPT ;  /* 0x00000007ff077290 */ /* 0x000fe400087fe4ff */
[----:B------:R-:W-:Y:S01]  /*05f0*/  UISETP.NE.AND UP0, UPT, UR8, URZ, UPT ;  /* 0x000000ff0800728c */ /* 0x000fe2000bf05270 */
[----:B0-----:R-:W-:Y:S01]  /*0600*/  IMAD.X R5, RZ, RZ, R5, P1 ;  /* 0x000000ffff057224 */ /* 0x001fe200008e0605 */
[----:B--2---:R-:W-:-:S02]  /*0610*/  PRMT R7, R4, 0x9910, RZ ;  /* 0x0000991004077816 */ /* 0x004fc400000000ff */
[----:B---3--:R-:W-:-:S04]  /*0620*/  PRMT R8, R2, 0x9910, RZ ;  /* 0x0000991002087816 */ /* 0x008fc800000000ff */
[----:B------:R-:W-:Y:S01]  /*0630*/  ISETP.NE.AND P0, PT, R8, R7, PT ;  /* 0x000000070800720c */ /* 0x000fe20003f05270 */
[----:B------:R-:W-:-:S03]  /*0640*/  VIADD R7, R0, 0x1 ;  /* 0x0000000100077836 */ /* 0x000fc60000000000 */
[----:B------:R-:W-:Y:S01]  /*0650*/  ISETP.EQ.AND P0, PT, R0, UR4, !P0 ;  /* 0x0000000400007c0c */ /* 0x000fe2000c702270 */
[----:B------:R-:W-:-:S12]  /*0660*/  UIADD3 UR4, UPT, UPT, UR4, 0x1, URZ ;  /* 0x0000000104047890 */ /* 0x000fd8000fffe0ff */
[----:B------:R-:W-:-:S04]  /*0670*/  @!P0 IMAD.MOV R7, RZ, RZ, R0 ;  /* 0x000000ffff078224 */ /* 0x000fc800078e0200 */
[----:B------:R-:W-:Y:S01]  /*0680*/  IMAD.MOV.U32 R0, RZ, RZ, R7 ;  /* 0x000000ffff007224 */ /* 0x000fe200078e0007 */
[----:B------:R-:W-:Y:S06]  /*0690*/  BRA.U UP0, `(.L_x_14) ;  /* 0xfffffffd00b07547 */ /* 0x000fec000b83ffff */
.L_x_11:
[----:B------:R-:W-:Y:S01]  /*06a0*/  IMAD.MOV R0, RZ, RZ, -R0 ;  /* 0x000000ffff007224 */ /* 0x000fe200078e0a00 */
[----:B------:R-:W-:Y:S04]  /*06b0*/  BSSY.RECONVERGENT B0, `(.L_x_15) ;  /* 0x0000013000007945 */ /* 0x000fe80003800200 */
[----:B------:R-:W-:-:S04]  /*06c0*/  I2FP.F32.S32 R0, R0 ;  /* 0x0000000000007245 */ /* 0x000fc80000201400 */
[----:B------:R-:W-:-:S13]  /*06d0*/  FSETP.GEU.AND P0, PT, R0, -126, PT ;  /* 0xc2fc00000000780b */ /* 0x000fda0003f0e000 */
[----:B------:R-:W-:-:S04]  /*06e0*/  @!P0 FMUL R0, R0, 0.5 ;  /* 0x3f00000000008820 */ /* 0x000fc80000400000 */
[----:B------:R-:W0:Y:S02]  /*06f0*/  MUFU.EX2 R2, R0 ;  /* 0x0000000000027308 */ /* 0x000e240000000800 */
[----:B0-----:R-:W-:-:S04]  /*0700*/  @!P0 FMUL R2, R2, R2 ;  /* 0x0000000202028220 */ /* 0x001fc80000400000 */
[----:B------:R-:W-:-:S04]  /*0710*/  FADD R8, R2, 1 ;  /* 0x3f80000002087421 */ /* 0x000fc80000000000 */
[----:B------:R-:W-:-:S05]  /*0720*/  VIADD R2, R8, 0x1800000 ;  /* 0x0180000008027836 */ /* 0x000fca0000000000 */
[----:B------:R-:W-:-:S04]  /*0730*/  LOP3.LUT R2, R2, 0x7f800000, RZ, 0xc0, !PT ;  /* 0x7f80000002027812 */ /* 0x000fc800078ec0ff */
[----:B------:R-:W-:-:S13]  /*0740*/  ISETP.GT.U32.AND P0, PT, R2, 0x1ffffff, PT ;  /* 0x01ffffff0200780c */ /* 0x000fda0003f04070 */
[----:B------:R-:W-:Y:S05]  /*0750*/  @P0 BRA `(.L_x_16) ;  /* 0x0000000000100947 */ /* 0x000fea0003800000 */
[----:B------:R-:W-:-:S07]  /*0760*/  MOV R4, 0x780 ;  /* 0x0000078000047802 */ /* 0x000fce0000000f00 */
[----:B------:R-:W-:Y:S05]  /*0770*/  CALL.REL.NOINC `($__internal_0_$__cuda_sm20_rcp_rn_f32_slowpath) ;  /* 0x00000000002c7944 */ /* 0x000fea0003c00000 */
[----:B------:R-:W-:Y:S01]  /*0780*/  IMAD.MOV.U32 R5, RZ, RZ, R3 ;  /* 0x000000ffff057224 */ /* 0x000fe200078e0003 */
[----:B------:R-:W-:Y:S06]  /*0790*/  BRA `(.L_x_17) ;  /* 0x0000000000107947 */ /* 0x000fec0003800000 */
.L_x_16:
[----:B------:R-:W0:Y:S02]  /*07a0*/  MUFU.RCP R5, R8 ;  /* 0x0000000800057308 */ /* 0x000e240000001000 */
[----:B0-----:R-:W-:-:S04]  /*07b0*/  FFMA R0, R8, R5, -1 ;  /* 0xbf80000008007423 */ /* 0x001fc80000000005 */
[----:B------:R-:W-:-:S04]  /*07c0*/  FADD.FTZ R0, -R0, -RZ ;  /* 0x800000ff00007221 */ /* 0x000fc80000010100 */
[----:B------:R-:W-:-:S07]  /*07d0*/  FFMA R5, R5, R0, R5 ;  /* 0x0000000005057223 */ /* 0x000fce0000000005 */
.L_x_17:
[----:B------:R-:W-:Y:S05]  /*07e0*/  BSYNC.RECONVERGENT B0 ;  /* 0x0000000000007941 */ /* 0x000fea0003800200 */
.L_x_15:
[----:B------:R-:W0:Y:S02]  /*07f0*/  LDC.64 R2, c[0x0][0x390] ;  /* 0x0000e400ff027b82 */ /* 0x000e240000000a00 */
[----:B0-----:R-:W-:-:S05]  /*0800*/  IMAD.WIDE R6, R6, 0x4, R2 ;  /* 0x0000000406067825 */ /* 0x001fca00078e0202 */
[----:B------:R-:W-:Y:S01]  /*0810*/  STG.E desc[UR10][R6.64], R5 ;  /* 0x0000000506007986 */ /* 0x000fe2000c10190a */
[----:B------:R-:W-:Y:S05]  /*0820*/  EXIT ;  /* 0x000000000000794d */ /* 0x000fea0003800000 */
        .weak           $__internal_0_$__cuda_sm20_rcp_rn_f32_slowpath
        .type           $__internal_0_$__cuda_sm20_rcp_rn_f32_slowpath,@function
        .size           $__internal_0_$__cuda_sm20_rcp_rn_f32_slowpath,(.L_x_37 - $__internal_0_$__cuda_sm20_rcp_rn_f32_slowpath)
$__internal_0_$__cuda_sm20_rcp_rn_f32_slowpath:
[----:B------:R-:W-:Y:S01]  /*0830*/  IMAD.SHL.U32 R0, R8, 0x2, RZ ;  /* 0x0000000208007824 */ /* 0x000fe200078e00ff */
[----:B------:R-:W-:Y:S04]  /*0840*/  BSSY.RECONVERGENT B1, `(.L_x_18) ;  /* 0x0000031000017945 */ /* 0x000fe80003800200 */
[----:B------:R-:W-:Y:S01]  /*0850*/  SHF.R.U32.HI R7, RZ, 0x18, R0 ;  /* 0x00000018ff077819 */ /* 0x000fe20000011600 */
[----:B------:R-:W-:-:S03]  /*0860*/  IMAD.MOV.U32 R0, RZ, RZ, R8 ;  /* 0x000000ffff007224 */ /* 0x000fc600078e0008 */
[----:B------:R-:W-:-:S13]  /*0870*/  ISETP.NE.U32.AND P0, PT, R7, RZ, PT ;  /* 0x000000ff0700720c */ /* 0x000fda0003f05070 */
[----:B------:R-:W-:Y:S05]  /*0880*/  @P0 BRA `(.L_x_19) ;  /* 0x0000000000280947 */ /* 0x000fea0003800000 */
[----:B------:R-:W-:-:S05]  /*0890*/  IMAD.SHL.U32 R2, R0, 0x2, RZ ;  /* 0x0000000200027824 */ /* 0x000fca00078e00ff */
[----:B------:R-:W-:-:S13]  /*08a0*/  ISETP.NE.AND P0, PT, R2, RZ, PT ;  /* 0x000000ff0200720c */ /* 0x000fda0003f05270 */
[----:B------:R-:W-:Y:S01]  /*08b0*/  @P0 FFMA R5, R0, 1.84467440737095516160e+19, RZ ;  /* 0x5f80000000050823 */ /* 0x000fe200000000ff */
[----:B------:R-:W-:Y:S08]  /*08c0*/  @!P0 MUFU.RCP R3, R0 ;  /* 0x0000000000038308 */ /* 0x000ff00000001000 */
[----:B------:R-:W0:Y:S02]  /*08d0*/  @P0 MUFU.RCP R2, R5 ;  /* 0x0000000500020308 */ /* 0x000e240000001000 */
[----:B0-----:R-:W-:-:S04]  /*08e0*/  @P0 FFMA R7, R5, R2, -1 ;  /* 0xbf80000005070423 */ /* 0x001fc80000000002 */
[----:B------:R-:W-:-:S04]  /*08f0*/  @P0 FADD.FTZ R7, -R7, -RZ ;  /* 0x800000ff07070221 */ /* 0x000fc80000010100 */
[----:B------:R-:W-:-:S04]  /*0900*/  @P0 FFMA R2, R2, R7, R2 ;  /* 0x0000000702020223 */ /* 0x000fc80000000002 */
[----:B------:R-:W-:Y:S01]  /*0910*/  @P0 FFMA R3, R2, 1.84467440737095516160e+19, RZ ;  /* 0x5f80000002030823 */ /* 0x000fe200000000ff */
[----:B------:R-:W-:Y:S06]  /*0920*/  BRA `(.L_x_20) ;  /* 0x0000000000887947 */ /* 0x000fec0003800000 */
.L_x_19:
[----:B------:R-:W-:-:S05]  /*0930*/  VIADD R9, R7, 0xffffff03 ;  /* 0xffffff0307097836 */ /* 0x000fca0000000000 */
[----:B------:R-:W-:-:S13]  /*0940*/  ISETP.GT.U32.AND P0, PT, R9, 0x1, PT ;  /* 0x000000010900780c */ /* 0x000fda0003f04070 */
[----:B------:R-:W-:Y:S05]  /*0950*/  @P0 BRA `(.L_x_21) ;  /* 0x0000000000780947 */ /* 0x000fea0003800000 */
[----:B------:R-:W-:Y:S01]  /*0960*/  LOP3.LUT R2, R0, 0x7fffff, RZ, 0xc0, !PT ;  /* 0x007fffff00027812 */ /* 0x000fe200078ec0ff */
[----:B------:R-:W-:-:S03]  /*0970*/  IMAD.MOV.U32 R10, RZ, RZ, 0x3 ;  /* 0x00000003ff0a7424 */ /* 0x000fc600078e00ff */
[----:B------:R-:W-:Y:S02]  /*0980*/  LOP3.LUT R2, R2, 0x3f800000, RZ, 0xfc, !PT ;  /* 0x3f80000002027812 */ /* 0x000fe400078efcff */
[----:B------:R-:W-:Y:S02]  /*0990*/  SHF.L.U32 R10, R10, R9, RZ ;  /* 0x000000090a0a7219 */ /* 0x000fe400000006ff */
[----:B------:R-:W0:Y:S02]  /*09a0*/  MUFU.RCP R3, R2 ;  /* 0x0000000200037308 */ /* 0x000e240000001000 */
[----:B0-----:R-:W-:-:S04]  /*09b0*/  FFMA R5, R2, R3, -1 ;  /* 0xbf80000002057423 */ /* 0x001fc80000000003 */
[----:B------:R-:W-:-:S04]  /*09c0*/  FADD.FTZ R8, -R5, -RZ ;  /* 0x800000ff05087221 */ /* 0x000fc80000010100 */
[CCC-:B------:R-:W-:Y:S01]  /*09d0*/  FFMA.RM R5, R3.reuse, R8.reuse, R3.reuse ;  /* 0x0000000803057223 */ /* 0x1c0fe20000004003 */
[----:B------:R-:W-:-:S04]  /*09e0*/  FFMA.RP R8, R3, R8, R3 ;  /* 0x0000000803087223 */ /* 0x000fc80000008003 */
[C---:B------:R-:W-:Y:S02]  /*09f0*/  LOP3.LUT R3, R5.reuse, 0x7fffff, RZ, 0xc0, !PT ;  /* 0x007fffff05037812 */ /* 0x040fe400078ec0ff */
[----:B------:R-:W-:Y:S02]  /*0a00*/  FSETP.NEU.FTZ.AND P0, PT, R5, R8, PT ;  /* 0x000000080500720b */ /* 0x000fe40003f1d000 */
[----:B------:R-:W-:Y:S02]  /*0a10*/  LOP3.LUT R3, R3, 0x800000, RZ, 0xfc, !PT ;  /* 0x0080000003037812 */ /* 0x000fe400078efcff */
[----:B------:R-:W-:Y:S02]  /*0a20*/  SEL R5, RZ, 0xffffffff, !P0 ;  /* 0xffffffffff057807 */ /* 0x000fe40004000000 */
[----:B------:R-:W-:-:S03]  /*0a30*/  LOP3.LUT R10, R10, R3, RZ, 0xc0, !PT ;  /* 0x000000030a0a7212 */ /* 0x000fc600078ec0ff */
[----:B------:R-:W-:Y:S01]  /*0a40*/  IMAD.MOV R2, RZ, RZ, -R5 ;  /* 0x000000ffff027224 */ /* 0x000fe200078e0a05 */
[----:B------:R-:W-:-:S04]  /*0a50*/  SHF.R.U32.HI R10, RZ, R9, R10 ;  /* 0x00000009ff0a7219 */ /* 0x000fc8000001160a */
[----:B------:R-:W-:Y:S02]  /*0a60*/  LOP3.LUT P1, RZ, R2, R9, R3, 0xf8, !PT ;  /* 0x0000000902ff7212 */ /* 0x000fe4000782f803 */
[C---:B------:R-:W-:Y:S02]  /*0a70*/  LOP3.LUT P0, RZ, R10.reuse, 0x1, RZ, 0xc0, !PT ;  /* 0x000000010aff7812 */ /* 0x040fe4000780c0ff */
[----:B------:R-:W-:-:S04]  /*0a80*/  LOP3.LUT P2, RZ, R10, 0x2, RZ, 0xc0, !PT ;  /* 0x000000020aff7812 */ /* 0x000fc8000784c0ff */
[----:B------:R-:W-:Y:S02]  /*0a90*/  PLOP3.LUT P0, PT, P0, P1, P2, 0xe0, 0x0 ;  /* 0x000000000000781c */ /* 0x000fe40000703c20 */
[----:B------:R-:W-:Y:S02]  /*0aa0*/  LOP3.LUT P1, RZ, R0, 0x7fffff, RZ, 0xc0, !PT ;  /* 0x007fffff00ff7812 */ /* 0x000fe4000782c0ff */
[----:B------:R-:W-:-:S05]  /*0ab0*/  SEL R2, RZ, 0x1, !P0 ;  /* 0x00000001ff027807 */ /* 0x000fca0004000000 */
[----:B------:R-:W-:-:S05]  /*0ac0*/  IMAD.MOV R2, RZ, RZ, -R2 ;  /* 0x000000ffff027224 */ /* 0x000fca00078e0a02 */
[----:B------:R-:W-:Y:S01]  /*0ad0*/  ISETP.GE.AND P0, PT, R2, RZ, PT ;  /* 0x000000ff0200720c */ /* 0x000fe20003f06270 */
[----:B------:R-:W-:-:S05]  /*0ae0*/  VIADD R2, R7, 0xffffff04 ;  /* 0xffffff0407027836 */ /* 0x000fca0000000000 */
[----:B------:R-:W-:-:S07]  /*0af0*/  SHF.R.U32.HI R3, RZ, R2, R3 ;  /* 0x00000002ff037219 */ /* 0x000fce0000011603 */
[----:B------:R-:W-:-:S04]  /*0b00*/  @!P0 VIADD R3, R3, 0x1 ;  /* 0x0000000103038836 */ /* 0x000fc80000000000 */
[----:B------:R-:W-:-:S05]  /*0b10*/  @!P1 IMAD.SHL.U32 R3, R3, 0x2, RZ ;  /* 0x0000000203039824 */ /* 0x000fca00078e00ff */
[----:B------:R-:W-:Y:S01]  /*0b20*/  LOP3.LUT R3, R3, 0x80000000, R0, 0xf8, !PT ;  /* 0x8000000003037812 */ /* 0x000fe200078ef800 */
[----:B------:R-:W-:Y:S06]  /*0b30*/  BRA `(.L_x_20) ;  /* 0x0000000000047947 */ /* 0x000fec0003800000 */
.L_x_21:
[----:B------:R0:W1:Y:S02]  /*0b40*/  MUFU.RCP R3, R0 ;  /* 0x0000000000037308 */ /* 0x0000640000001000 */
.L_x_20:
[----:B------:R-:W-:Y:S05]  /*0b50*/  BSYNC.RECONVERGENT B1 ;  /* 0x0000000000017941 */ /* 0x000fea0003800200 */
.L_x_18:
[----:B------:R-:W-:-:S04]  /*0b60*/  IMAD.MOV.U32 R5, RZ, RZ, 0x0 ;  /* 0x00000000ff057424 */ /* 0x000fc800078e00ff */
[----:B01----:R-:W-:Y:S05]  /*0b70*/  RET.REL.NODEC R4 `(_Z27dpx_similarity_batch_kernelPKtS0_Pfii) ;  /* 0xfffffff404207950 */ /* 0x003fea0003c3ffff */
.L_x_22:
        /* <DEDUP_REMOVED lines=16> */
.L_x_37:


//--------------------- .text._Z20dpx_lcp_batch_kernelPKtS0_Piii --------------------------
	.section	.text._Z20dpx_lcp_batch_kernelPKtS0_Piii,"ax",@progbits
	.align	128
        .global         _Z20dpx_lcp_batch_kernelPKtS0_Piii
        .type           _Z20dpx_lcp_batch_kernelPKtS0_Piii,@function
        .size           _Z20dpx_lcp_batch_kernelPKtS0_Piii,(.L_x_41 - _Z20dpx_lcp_batch_kernelPKtS0_Piii)
        .other          _Z20dpx_lcp_batch_kernelPKtS0_Piii,@"STO_CUDA_ENTRY STV_DEFAULT"
_Z20dpx_lcp_batch_kernelPKtS0_Piii:
.text._Z20dpx_lcp_batch_kernelPKtS0_Piii:
        /* <DEDUP_REMOVED lines=33> */
.L_x_25:
        /* <DEDUP_REMOVED lines=44> */
.L_x_24:
        /* <DEDUP_REMOVED lines=9> */
.L_x_26:
        /* <DEDUP_REMOVED lines=20> */
.L_x_23:
[----:B------:R-:W0:Y:S02]  /*06a0*/  LDC.64 R2, c[0x0][0x390] ;  /* 0x0000e400ff027b82 */ /* 0x000e240000000a00 */
[----:B0-----:R-:W-:-:S05]  /*06b0*/  IMAD.WIDE R6, R6, 0x4, R2 ;  /* 0x0000000406067825 */ /* 0x001fca00078e0202 */
[----:B------:R-:W-:Y:S01]  /*06c0*/  STG.E desc[UR10][R6.64], R0 ;  /* 0x0000000006007986 */ /* 0x000fe2000c10190a */
[----:B------:R-:W-:Y:S05]  /*06d0*/  EXIT ;  /* 0x000000000000794d */ /* 0x000fea0003800000 */
.L_x_27:
        /* <DEDUP_REMOVED lines=10> */
.L_x_41:


//--------------------- .text._Z18dpx_lcp_u16_kernelPKtS0_Pii --------------------------
	.section	.text._Z18dpx_lcp_u16_kernelPKtS0_Pii,"ax",@progbits
	.align	128
        .global         _Z18dpx_lcp_u16_kernelPKtS0_Pii
        .type           _Z18dpx_lcp_u16_kernelPKtS0_Pii,@function
        .size           _Z18dpx_lcp_u16_kernelPKtS0_Pii,(.L_x_42 - _Z18dpx_lcp_u16_kernelPKtS0_Pii)
        .other          _Z18dpx_lcp_u16_kernelPKtS0_Pii,@"STO_CUDA_ENTRY STV_DEFAULT"
_Z18dpx_lcp_u16_kernelPKtS0_Pii:
.text._Z18dpx_lcp_u16_kernelPKtS0_Pii:
[----:B------:R-:W-:Y:S01]  /*0000*/  LDC R1, c[0x0][0x37c] ;  /* 0x0000df00ff017b82 */ /* 0x000fe20000000800 */
[----:B------:R-:W0:Y:S07]  /*0010*/  S2R R0, SR_TID.X ;  /* 0x0000000000007919 */ /* 0x000e2e0000002100 */
[----:B------:R-:W0:Y:S02]  /*0020*/  S2UR UR4, SR_CTAID.X ;  /* 0x00000000000479c3 */ /* 0x000e240000002500 */
[----:B0-----:R-:W-:-:S13]  /*0030*/  LOP3.LUT P0, RZ, R0, UR4, RZ, 0xfc, !PT ;  /* 0x0000000400ff7c12 */ /* 0x001fda000f80fcff */
[----:B------:R-:W-:Y:S05]  /*0040*/  @P0 EXIT ;  /* 0x000000000000094d */ /* 0x000fea0003800000 */
[----:B------:R-:W0:Y:S01]  /*0050*/  LDCU UR6, c[0x0][0x398] ;  /* 0x00007300ff0677ac */ /* 0x000e220008000800 */
[----:B------:R-:W1:Y:S01]  /*0060*/  LDCU.64 UR4, c[0x0][0x358] ;  /* 0x00006b00ff0477ac */ /* 0x000e620008000a00 */
[----:B0-----:R-:W-:-:S09]  /*0070*/  UISETP.GE.AND UP0, UPT, UR6, 0x1, UPT ;  /* 0x000000010600788c */ /* 0x001fd2000bf06270 */
[----:B-1----:R-:W-:Y:S05]  /*0080*/  BRA.U !UP0, `(.L_x_28) ;  /* 0x0000000108507547 */ /* 0x002fea000b800000 */
[----:B------:R-:W0:Y:S01]  /*0090*/  LDC.64 R6, c[0x0][0x380] ;  /* 0x0000e000ff067b82 */ /* 0x000e220000000a00 */
[----:B------:R-:W-:Y:S01]  /*00a0*/  IMAD.MOV.U32 R11, RZ, RZ, RZ ;  /* 0x000000ffff0b7224 */ /* 0x000fe200078e00ff */
[----:B------:R-:W1:Y:S01]  /*00b0*/  LDCU UR6, c[0x0][0x398] ;  /* 0x00007300ff0677ac */ /* 0x000e620008000800 */
[----:B------:R-:W2:Y:S05]  /*00c0*/  LDCU UR7, c[0x0][0x398] ;  /* 0x00007300ff0777ac */ /* 0x000eaa0008000800 */
[----:B------:R-:W3:Y:S02]  /*00d0*/  LDC.64 R8, c[0x0][0x388] ;  /* 0x0000e200ff087b82 */ /* 0x000ee40000000a00 */
.L_x_30:
[----:B0-----:R-:W-:-:S04]  /*00e0*/  IMAD.WIDE.U32 R2, R11, 0x2, R6 ;  /* 0x000000020b027825 */ /* 0x001fc800078e0006 */
[----:B---3--:R-:W-:Y:S02]  /*00f0*/  IMAD.WIDE.U32 R4, R11, 0x2, R8 ;  /* 0x000000020b047825 */ /* 0x008fe400078e0008 */
[----:B------:R-:W3:Y:S04]  /*0100*/  LDG.E.U16.CONSTANT R2, desc[UR4][R2.64] ;  /* 0x0000000402027981 */ /* 0x000ee8000c1e9500 */
[----:B------:R-:W4:Y:S01]  /*0110*/  LDG.E.U16.CONSTANT R4, desc[UR4][R4.64] ;  /* 0x0000000404047981 */ /* 0x000f22000c1e9500 */
[----:B---3--:R-:W-:Y:S02]  /*0120*/  PRMT R13, R2, 0x9910, RZ ;  /* 0x00009910020d7816 */ /* 0x008fe400000000ff */
[----:B----4-:R-:W-:-:S04]  /*0130*/  PRMT R0, R4, 0x9910, RZ ;  /* 0x0000991004007816 */ /* 0x010fc800000000ff */
[----:B------:R-:W-:-:S13]  /*0140*/  ISETP.NE.AND P0, PT, R13, R0, PT ;  /* 0x000000000d00720c */ /* 0x000fda0003f05270 */
[----:B------:R-:W-:Y:S05]  /*0150*/  @P0 BRA `(.L_x_29) ;  /* 0x0000000000100947 */ /* 0x000fea0003800000 */
[----:B------:R-:W-:-:S05]  /*0160*/  VIADD R11, R11, 0x1 ;  /* 0x000000010b0b7836 */ /* 0x000fca0000000000 */
[----:B--2---:R-:W-:-:S13]  /*0170*/  ISETP.NE.AND P0, PT, R11, UR7, PT ;  /* 0x000000070b007c0c */ /* 0x004fda000bf05270 */
[----:B------:R-:W-:Y:S05]  /*0180*/  @P0 BRA `(.L_x_30) ;  /* 0xfffffffc00d40947 */ /* 0x000fea000383ffff */
[----:B-1----:R-:W-:-:S07]  /*0190*/  IMAD.U32 R11, RZ, RZ, UR6 ;  /* 0x00000006ff0b7e24 */ /* 0x002fce000f8e00ff */
.L_x_29:
[----:B------:R-:W0:Y:S02]  /*01a0*/  LDC.64 R2, c[0x0][0x390] ;  /* 0x0000e400ff027b82 */ /* 0x000e240000000a00 */
[----:B0-----:R-:W-:Y:S01]  /*01b0*/  STG.E desc[UR4][R2.64], R11 ;  /* 0x0000000b02007986 */ /* 0x001fe2000c101904 */
[----:B-12---:R-:W-:Y:S05]  /*01c0*/  EXIT ;  /* 0x000000000000794d */ /* 0x006fea0003800000 */
.L_x_28:
[----:B------:R-:W0:Y:S02]  /*01d0*/  LDC.64 R2, c[0x0][0x390] ;  /* 0x0000e400ff027b82 */ /* 0x000e240000000a00 */
[----:B0-----:R-:W-:Y:S01]  /*01e0*/  STG.E desc[UR4][R2.64], RZ ;  /* 0x000000ff02007986 */ /* 0x001fe2000c101904 */
[----:B------:R-:W-:Y:S05]  /*01f0*/  EXIT ;  /* 0x000000000000794d */ /* 0x000fea0003800000 */
.L_x_31:
        /* <DEDUP_REMOVED lines=16> */
.L_x_42:


//--------------------- .text._Z14dpx_lcp_kernelPK6short2S1_Pii --------------------------
	.section	.text._Z14dpx_lcp_kernelPK6short2S1_Pii,"ax",@progbits
	.align	128
        .global         _Z14dpx_lcp_kernelPK6short2S1_Pii
        .type           _Z14dpx_lcp_kernelPK6short2S1_Pii,@function
        .size           _Z14dpx_lcp_kernelPK6short2S1_Pii,(.L_x_43 - _Z14dpx_lcp_kernelPK6short2S1_Pii)
        .other          _Z14dpx_lcp_kernelPK6short2S1_Pii,@"STO_CUDA_ENTRY STV_DEFAULT"
_Z14dpx_lcp_kernelPK6short2S1_Pii:
.text._Z14dpx_lcp_kernelPK6short2S1_Pii:
        /* <DEDUP_REMOVED lines=9> */
[----:B------:R-:W0:Y:S08]  /*0090*/  LDC.64 R8, c[0x0][0x388] ;  /* 0x0000e200ff087b82 */ /* 0x000e300000000a00 */
[----:B------:R-:W1:Y:S01]  /*00a0*/  LDC.64 R6, c[0x0][0x380] ;  /* 0x0000e000ff067b82 */ /* 0x000e620000000a00 */
[----:B0-----:R-:W2:Y:S04]  /*00b0*/  LDG.E.U16.CONSTANT R2, desc[UR6][R8.64] ;  /* 0x0000000608027981 */ /* 0x001ea8000c1e9500 */
[----:B-1----:R-:W3:Y:S01]  /*00c0*/  LDG.E.U16.CONSTANT R0, desc[UR6][R6.64] ;  /* 0x0000000606007981 */ /* 0x002ee2000c1e9500 */
[----:B------:R-:W-:Y:S01]  /*00d0*/  IMAD.MOV.U32 R11, RZ, RZ, RZ ;  /* 0x000000ffff0b7224 */ /* 0x000fe200078e00ff */
[----:B--2---:R-:W-:-:S02]  /*00e0*/  PRMT R2, R2, 0x9910, RZ ;  /* 0x0000991002027816 */ /* 0x004fc400000000ff */
[----:B---3--:R-:W-:-:S03]  /*00f0*/  PRMT R3, R0, 0x9910, RZ ;  /* 0x0000991000037816 */ /* 0x008fc600000000ff */
[----:B------:R-:W-:-:S05]  /*0100*/  IMAD.MOV.U32 R0, RZ, RZ, R2 ;  /* 0x000000ffff007224 */ /* 0x000fca00078e0002 */
[----:B------:R-:W-:-:S13]  /*0110*/  ISETP.NE.AND P0, PT, R3, R0, PT ;  /* 0x000000000300720c */ /* 0x000fda0003f05270 */
[----:B------:R-:W-:Y:S05]  /*0120*/  @P0 BRA `(.L_x_33) ;  /* 0x0000000000780947 */ /* 0x000fea0003800000 */
[----:B------:R-:W0:Y:S01]  /*0130*/  LDC.64 R2, c[0x0][0x380] ;  /* 0x0000e000ff027b82 */ /* 0x000e220000000a00 */
[----:B------:R-:W-:Y:S01]  /*0140*/  IMAD.MOV.U32 R11, RZ, RZ, RZ ;  /* 0x000000ffff0b7224 */ /* 0x000fe200078e00ff */
[----:B------:R-:W1:Y:S01]  /*0150*/  LDCU UR5, c[0x0][0x398] ;  /* 0x00007300ff0577ac */ /* 0x000e620008000800 */
[----:B------:R-:W-:Y:S01]  /*0160*/  IMAD.MOV.U32 R0, RZ, RZ, RZ ;  /* 0x000000ffff007224 */ /* 0x000fe200078e00ff */
[----:B------:R-:W-:-:S04]  /*0170*/  USHF.L.U32 UR4, UR4, 0x1, URZ ;  /* 0x0000000104047899 */ /* 0x000fc800080006ff */
[----:B------:R-:W2:Y:S08]  /*0180*/  LDC.64 R4, c[0x0][0x388] ;  /* 0x0000e200ff047b82 */ /* 0x000eb00000000a00 */
.L_x_35:
[----:B------:R-:W3:Y:S04]  /*0190*/  LDG.E.U16.CONSTANT R8, desc[UR6][R8.64+0x2] ;  /* 0x0000020608087981 */ /* 0x000ee8000c1e9500 */
[----:B------:R-:W4:Y:S01]  /*01a0*/  LDG.E.U16.CONSTANT R6, desc[UR6][R6.64+0x2] ;  /* 0x0000020606067981 */ /* 0x000f22000c1e9500 */
[----:B---3--:R-:W-:Y:S02]  /*01b0*/  PRMT R10, R8, 0x9910, RZ ;  /* 0x00009910080a7816 */ /* 0x008fe400000000ff */
[----:B----4-:R-:W-:-:S04]  /*01c0*/  PRMT R13, R6, 0x9910, RZ ;  /* 0x00009910060d7816 */ /* 0x010fc800000000ff */
[----:B------:R-:W-:-:S13]  /*01d0*/  ISETP.NE.AND P0, PT, R13, R10, PT ;  /* 0x0000000a0d00720c */ /* 0x000fda0003f05270 */
[----:B------:R-:W-:Y:S05]  /*01e0*/  @P0 BRA `(.L_x_34) ;  /* 0x0000000000440947 */ /* 0x000fea0003800000 */
[----:B------:R-:W-:Y:S01]  /*01f0*/  VIADD R6, R11, 0x1 ;  /* 0x000000010b067836 */ /* 0x000fe20000000000 */
[----:B------:R-:W-:-:S04]  /*0200*/  MOV R11, UR4 ;  /* 0x00000004000b7c02 */ /* 0x000fc80008000f00 */
[----:B-1----:R-:W-:-:S13]  /*0210*/  ISETP.NE.AND P0, PT, R6, UR5, PT ;  /* 0x0000000506007c0c */ /* 0x002fda000bf05270 */
[----:B------:R-:W-:Y:S05]  /*0220*/  @!P0 BRA `(.L_x_33) ;  /* 0x0000000000388947 */ /* 0x000fea0003800000 */
[----:B------:R-:W-:-:S04]  /*0230*/  IMAD.MOV.U32 R11, RZ, RZ, R6 ;  /* 0x000000ffff0b7224 */ /* 0x000fc800078e0006 */
[----:B--2---:R-:W-:-:S04]  /*0240*/  IMAD.WIDE.U32 R8, R11, 0x4, R4 ;  /* 0x000000040b087825 */ /* 0x004fc800078e0004 */
[----:B0-----:R-:W-:Y:S01]  /*0250*/  IMAD.WIDE.U32 R6, R11, 0x4, R2 ;  /* 0x000000040b067825 */ /* 0x001fe200078e0002 */
[----:B------:R-:W2:Y:S04]  /*0260*/  LDG.E.U16.CONSTANT R12, desc[UR6][R8.64] ;  /* 0x00000006080c7981 */ /* 0x000ea8000c1e9500 */
[----:B------:R-:W3:Y:S01]  /*0270*/  LDG.E.U16.CONSTANT R10, desc[UR6][R6.64] ;  /* 0x00000006060a7981 */ /* 0x000ee2000c1e9500 */
[----:B------:R-:W-:Y:S01]  /*0280*/  VIADD R0, R0, 0x2 ;  /* 0x0000000200007836 */ /* 0x000fe20000000000 */
[----:B--2---:R-:W-:Y:S02]  /*0290*/  PRMT R12, R12, 0x9910, RZ ;  /* 0x000099100c0c7816 */ /* 0x004fe400000000ff */
[----:B---3--:R-:W-:-:S03]  /*02a0*/  PRMT R13, R10, 0x9910, RZ ;  /* 0x000099100a0d7816 */ /* 0x008fc600000000ff */
[----:B------:R-:W-:-:S05]  /*02b0*/  IMAD.MOV.U32 R10, RZ, RZ, R12 ;  /* 0x000000ffff0a7224 */ /* 0x000fca00078e000c */
[----:B------:R-:W-:-:S13]  /*02c0*/  ISETP.NE.AND P0, PT, R13, R10, PT ;  /* 0x0000000a0d00720c */ /* 0x000fda0003f05270 */
[----:B------:R-:W-:Y:S05]  /*02d0*/  @!P0 BRA `(.L_x_35) ;  /* 0xfffffffc00ac8947 */ /* 0x000fea000383ffff */
[----:B------:R-:W-:Y:S01]  /*02e0*/  MOV R11, R0 ;  /* 0x00000000000b7202 */ /* 0x000fe20000000f00 */
[----:B------:R-:W-:Y:S06]  /*02f0*/  BRA `(.L_x_33) ;  /* 0x0000000000047947 */ /* 0x000fec0003800000 */
.L_x_34:
[----:B------:R-:W-:-:S07]  /*0300*/  VIADD R11, R0, 0x1 ;  /* 0x00000001000b7836 */ /* 0x000fce0000000000 */
.L_x_33:
[----:B0-----:R-:W0:Y:S02]  /*0310*/  LDC.64 R2, c[0x0][0x390] ;  /* 0x0000e400ff027b82 */ /* 0x001e240000000a00 */
[----:B0-----:R-:W-:Y:S01]  /*0320*/  STG.E desc[UR6][R2.64], R11 ;  /* 0x0000000b02007986 */ /* 0x001fe2000c101906 */
[----:B-1----:R-:W-:Y:S05]  /*0330*/  EXIT ;  /* 0x000000000000794d */ /* 0x002fea0003800000 */
.L_x_32:
[----:B------:R-:W0:Y:S02]  /*0340*/  LDC.64 R2, c[0x0][0x390] ;  /* 0x0000e400ff027b82 */ /* 0x000e240000000a00 */
[----:B0-----:R-:W-:Y:S01]  /*0350*/  STG.E desc[UR6][R2.64], RZ ;  /* 0x000000ff02007986 */ /* 0x001fe2000c101906 */
[----:B------:R-:W-:Y:S05]  /*0360*/  EXIT ;  /* 0x000000000000794d */ /* 0x000fea0003800000 */
.L_x_36:
        /* <DEDUP_REMOVED lines=9> */
.L_x_43:


//--------------------- .nv.shared._Z24reversible_einsum_kernelPKhS0_Phfiii --------------------------
	.section	.nv.shared._Z24reversible_einsum_kernelPKhS0_Phfiii,"aw",@nobits
	.sectionflags	@""
	.align	16
	.zero		1024


//--------------------- .nv.shared.reserved.0     --------------------------
	.section	.nv.shared.reserved.0,"aw",@nobits
	.weak		__nv_reservedSMEM_offset_0_alias
	.size		__nv_reservedSMEM_offset_0_alias, 0, 64
	.other		__nv_reservedSMEM_offset_0_alias,@"STO_CUDA_RESERVED_SHARED STV_DEFAULT"
__nv_reservedSMEM_offset_0_alias:
	.zero		0
	.zero		64


//--------------------- .nv.shared._Z22dpx_topk_reduce_kernelPKfPiPfii --------------------------
	.section	.nv.shared._Z22dpx_topk_reduce_kernelPKfPiPfii,"aw",@nobits
	.sectionflags	@""
	.align	16
	.zero		1024


//--------------------- .nv.shared._Z27dpx_similarity_batch_kernelPKtS0_Pfii --------------------------
	.section	.nv.shared._Z27dpx_similarity_batch_kernelPKtS0_Pfii,"aw",@nobits
	.sectionflags	@""
	.align	16
	.zero		1024


//--------------------- .nv.shared._Z20dpx_lcp_batch_kernelPKtS0_Piii --------------------------
	.section	.nv.shared._Z20dpx_lcp_batch_kernelPKtS0_Piii,"aw",@nobits
	.sectionflags	@""
	.align	16
	.zero		1024


//--------------------- .nv.shared._Z18dpx_lcp_u16_kernelPKtS0_Pii --------------------------
	.section	.nv.shared._Z18dpx_lcp_u16_kernelPKtS0_Pii,"aw",@nobits
	.sectionflags	@""
	.align	16
	.zero		1024


//--------------------- .nv.shared._Z14dpx_lcp_kernelPK6short2S1_Pii --------------------------
	.section	.nv.shared._Z14dpx_lcp_kernelPK6short2S1_Pii,"aw",@nobits
	.sectionflags	@""
	.align	16
	.zero		1024


//--------------------- .nv.constant0._Z24reversible_einsum_kernelPKhS0_Phfiii --------------------------
	.section	.nv.constant0._Z24reversible_einsum_kernelPKhS0_Phfiii,"a",@progbits
	.sectionflags	@""
	.align	4
.nv.constant0._Z24reversible_einsum_kernelPKhS0_Phfiii:
	.zero		936


//--------------------- .nv.constant0._Z22dpx_topk_reduce_kernelPKfPiPfii --------------------------
	.section	.nv.constant0._Z22dpx_topk_reduce_kernelPKfPiPfii,"a",@progbits
	.sectionflags	@""
	.align	4
.nv.constant0._Z22dpx_topk_reduce_kernelPKfPiPfii:
	.zero		928


//--------------------- .nv.constant0._Z27dpx_similarity_batch_kernelPKtS0_Pfii --------------------------
	.section	.nv.constant0._Z27dpx_similarity_batch_kernelPKtS0_Pfii,"a",@progbits
	.sectionflags	@""
	.align	4
.nv.constant0._Z27dpx_similarity_batch_kernelPKtS0_Pfii:
	.zero		928


//--------------------- .nv.constant0._Z20dpx_lcp_batch_kernelPKtS0_Piii --------------------------
	.section	.nv.constant0._Z20dpx_lcp_batch_kernelPKtS0_Piii,"a",@progbits
	.sectionflags	@""
	.align	4
.nv.constant0._Z20dpx_lcp_batch_kernelPKtS0_Piii:
	.zero		928


//--------------------- .nv.constant0._Z18dpx_lcp_u16_kernelPKtS0_Pii --------------------------
	.section	.nv.constant0._Z18dpx_lcp_u16_kernelPKtS0_Pii,"a",@progbits
	.sectionflags	@""
	.align	4
.nv.constant0._Z18dpx_lcp_u16_kernelPKtS0_Pii:
	.zero		924


//--------------------- .nv.constant0._Z14dpx_lcp_kernelPK6short2S1_Pii --------------------------
	.section	.nv.constant0._Z14dpx_lcp_kernelPK6short2S1_Pii,"a",@progbits
	.sectionflags	@""
	.align	4
.nv.constant0._Z14dpx_lcp_kernelPK6short2S1_Pii:
	.zero		924


//--------------------- SYMBOLS --------------------------

	.type		.nv.reservedSmem.offset0,@object
	.size		.nv.reservedSmem.offset0,0x4
	.type		.nv.reservedSmem.cap,@object
	.size		.nv.reservedSmem.cap,0x4
